//
// Generated by NVIDIA NVVM Compiler
//
// Compiler Build ID: CL-36424714
// Cuda compilation tools, release 13.0, V13.0.88
// Based on NVVM 20.0.0
//

.version 9.0
.target sm_100
.address_size 64

	// .globl	_Z15SDE_simulationsPdS_S_S_iiPfS0_
.func  (.param .b64 func_retval0) __internal_accurate_pow
(
	.param .b64 __internal_accurate_pow_param_0
)
;

.visible .entry _Z15SDE_simulationsPdS_S_S_iiPfS0_(
	.param .u64 .ptr .align 1 _Z15SDE_simulationsPdS_S_S_iiPfS0__param_0,
	.param .u64 .ptr .align 1 _Z15SDE_simulationsPdS_S_S_iiPfS0__param_1,
	.param .u64 .ptr .align 1 _Z15SDE_simulationsPdS_S_S_iiPfS0__param_2,
	.param .u64 .ptr .align 1 _Z15SDE_simulationsPdS_S_S_iiPfS0__param_3,
	.param .u32 _Z15SDE_simulationsPdS_S_S_iiPfS0__param_4,
	.param .u32 _Z15SDE_simulationsPdS_S_S_iiPfS0__param_5,
	.param .u64 .ptr .align 1 _Z15SDE_simulationsPdS_S_S_iiPfS0__param_6,
	.param .u64 .ptr .align 1 _Z15SDE_simulationsPdS_S_S_iiPfS0__param_7
)
{
	.reg .pred 	%p<86>;
	.reg .b32 	%r<83>;
	.reg .b32 	%f<5>;
	.reg .b64 	%rd<28>;
	.reg .b64 	%fd<162>;

	ld.param.u64 	%rd5, [_Z15SDE_simulationsPdS_S_S_iiPfS0__param_0];
	ld.param.u64 	%rd6, [_Z15SDE_simulationsPdS_S_S_iiPfS0__param_1];
	ld.param.u64 	%rd7, [_Z15SDE_simulationsPdS_S_S_iiPfS0__param_2];
	ld.param.u64 	%rd8, [_Z15SDE_simulationsPdS_S_S_iiPfS0__param_3];
	ld.param.u32 	%r21, [_Z15SDE_simulationsPdS_S_S_iiPfS0__param_4];
	ld.param.u32 	%r20, [_Z15SDE_simulationsPdS_S_S_iiPfS0__param_5];
	ld.param.u64 	%rd10, [_Z15SDE_simulationsPdS_S_S_iiPfS0__param_7];
	mov.u32 	%r1, %tid.x;
	cvt.rn.f64.s32 	%fd57, %r20;
	mov.f64 	%fd58, 0d4024000000000000;
	div.rn.f64 	%fd1, %fd58, %fd57;
	setp.ge.s32 	%p2, %r1, %r21;
	@%p2 bra 	$L__BB0_64;
	cvta.to.global.u64 	%rd11, %rd5;
	cvta.to.global.u64 	%rd12, %rd6;
	cvta.to.global.u64 	%rd13, %rd10;
	shl.b32 	%r22, %r1, 1;
	mul.wide.u32 	%rd14, %r22, 4;
	add.s64 	%rd15, %rd13, %rd14;
	ld.global.f32 	%f1, [%rd15];
	cvt.f64.f32 	%fd59, %f1;
	mul.f64 	%fd60, %fd59, 0d4008000000000000;
	mul.wide.u32 	%rd16, %r1, 8;
	add.s64 	%rd1, %rd11, %rd16;
	st.global.f64 	[%rd1], %fd60;
	ld.global.f32 	%f2, [%rd15+4];
	cvt.f64.f32 	%fd61, %f2;
	mul.f64 	%fd62, %fd61, 0d4008000000000000;
	add.s64 	%rd2, %rd12, %rd16;
	st.global.f64 	[%rd2], %fd62;
	setp.lt.s32 	%p3, %r20, 2;
	@%p3 bra 	$L__BB0_64;
	cvta.to.global.u64 	%rd17, %rd7;
	add.s64 	%rd3, %rd17, %rd16;
	cvta.to.global.u64 	%rd19, %rd8;
	add.s64 	%rd4, %rd19, %rd16;
	mov.f64 	%fd63, 0d4010000000000000;
	{
	.reg .b32 %temp; 
	mov.b64 	{%temp, %r2}, %fd63;
	}
	and.b32  	%r3, %r2, 2146435072;
	setp.eq.s32 	%p4, %r3, 1072693248;
	setp.lt.s32 	%p6, %r2, 0;
	selp.b32 	%r4, 0, 2146435072, %p6;
	and.b32  	%r23, %r2, 2147483647;
	setp.ne.s32 	%p7, %r23, 1071644672;
	and.pred  	%p1, %p4, %p7;
	or.b32  	%r5, %r4, -2147483648;
	mov.f64 	%fd64, 0d3FE0000000000000;
	{
	.reg .b32 %temp; 
	mov.b64 	{%temp, %r24}, %fd64;
	}
	{ // callseq 0, 0
	.param .b64 param0;
	st.param.f64 	[param0], 0d3FE0000000000000;
	.param .b64 retval0;
	call.uni (retval0), 
	__internal_accurate_pow, 
	(
	param0
	);
	ld.param.f64 	%fd65, [retval0];
	} // callseq 0
	setp.lt.s32 	%p8, %r24, 0;
	neg.f64 	%fd67, %fd65;
	selp.f64 	%fd68, %fd67, %fd65, %p4;
	selp.f64 	%fd2, %fd68, %fd65, %p8;
	mul.lo.s32 	%r81, %r20, %r1;
	neg.s32 	%r82, %r20;
$L__BB0_3:
	ld.global.f64 	%fd69, [%rd1];
	st.global.f64 	[%rd3], %fd69;
	ld.global.f64 	%fd3, [%rd2];
	st.global.f64 	[%rd4], %fd3;
	ld.global.f64 	%fd4, [%rd3];
	{
	.reg .b32 %temp; 
	mov.b64 	{%temp, %r10}, %fd4;
	}
	abs.f64 	%fd5, %fd4;
	{ // callseq 1, 0
	.param .b64 param0;
	st.param.f64 	[param0], %fd5;
	.param .b64 retval0;
	call.uni (retval0), 
	__internal_accurate_pow, 
	(
	param0
	);
	ld.param.f64 	%fd70, [retval0];
	} // callseq 1
	setp.lt.s32 	%p12, %r10, 0;
	neg.f64 	%fd72, %fd70;
	selp.f64 	%fd73, %fd72, %fd70, %p4;
	selp.f64 	%fd74, %fd73, %fd70, %p12;
	setp.eq.f64 	%p13, %fd4, 0d0000000000000000;
	selp.b32 	%r25, %r10, 0, %p4;
	or.b32  	%r26, %r25, 2146435072;
	selp.b32 	%r27, %r26, %r25, %p6;
	mov.b32 	%r28, 0;
	mov.b64 	%fd75, {%r28, %r27};
	selp.f64 	%fd154, %fd75, %fd74, %p13;
	add.f64 	%fd76, %fd4, 0d4010000000000000;
	{
	.reg .b32 %temp; 
	mov.b64 	{%temp, %r29}, %fd76;
	}
	and.b32  	%r11, %r29, 2146435072;
	setp.ne.s32 	%p14, %r11, 2146435072;
	mov.f64 	%fd150, %fd154;
	@%p14 bra 	$L__BB0_8;
	setp.num.f64 	%p15, %fd4, %fd4;
	@%p15 bra 	$L__BB0_6;
	mov.f64 	%fd77, 0d4010000000000000;
	add.rn.f64 	%fd150, %fd4, %fd77;
	bra.uni 	$L__BB0_8;
$L__BB0_6:
	setp.neu.f64 	%p16, %fd5, 0d7FF0000000000000;
	mov.f64 	%fd150, %fd154;
	@%p16 bra 	$L__BB0_8;
	selp.b32 	%r30, %r5, %r4, %p1;
	selp.b32 	%r31, %r30, %r4, %p12;
	mov.b32 	%r32, 0;
	mov.b64 	%fd150, {%r32, %r31};
$L__BB0_8:
	mov.f64 	%fd151, %fd154;
	@%p14 bra 	$L__BB0_13;
	setp.num.f64 	%p19, %fd4, %fd4;
	@%p19 bra 	$L__BB0_11;
	mov.f64 	%fd78, 0d4010000000000000;
	add.rn.f64 	%fd151, %fd4, %fd78;
	bra.uni 	$L__BB0_13;
$L__BB0_11:
	setp.neu.f64 	%p20, %fd5, 0d7FF0000000000000;
	mov.f64 	%fd151, %fd154;
	@%p20 bra 	$L__BB0_13;
	selp.b32 	%r33, %r5, %r4, %p1;
	selp.b32 	%r34, %r33, %r4, %p12;
	mov.b32 	%r35, 0;
	mov.b64 	%fd151, {%r35, %r34};
$L__BB0_13:
	setp.eq.f64 	%p22, %fd4, 0d3FF0000000000000;
	selp.f64 	%fd79, 0d3FF0000000000000, %fd151, %p22;
	add.f64 	%fd80, %fd79, %fd2;
	selp.f64 	%fd81, 0d3FF0000000000000, %fd150, %p22;
	div.rn.f64 	%fd13, %fd81, %fd80;
	{
	.reg .b32 %temp; 
	mov.b64 	{%temp, %r12}, %fd3;
	}
	abs.f64 	%fd14, %fd3;
	{ // callseq 2, 0
	.param .b64 param0;
	st.param.f64 	[param0], %fd14;
	.param .b64 retval0;
	call.uni (retval0), 
	__internal_accurate_pow, 
	(
	param0
	);
	ld.param.f64 	%fd82, [retval0];
	} // callseq 2
	setp.lt.s32 	%p26, %r12, 0;
	neg.f64 	%fd84, %fd82;
	selp.f64 	%fd85, %fd84, %fd82, %p4;
	selp.f64 	%fd86, %fd85, %fd82, %p26;
	setp.eq.f64 	%p27, %fd3, 0d0000000000000000;
	selp.b32 	%r36, %r12, 0, %p4;
	or.b32  	%r37, %r36, 2146435072;
	selp.b32 	%r38, %r37, %r36, %p6;
	mov.b32 	%r39, 0;
	mov.b64 	%fd87, {%r39, %r38};
	selp.f64 	%fd155, %fd87, %fd86, %p27;
	add.f64 	%fd88, %fd3, 0d4010000000000000;
	{
	.reg .b32 %temp; 
	mov.b64 	{%temp, %r40}, %fd88;
	}
	and.b32  	%r13, %r40, 2146435072;
	setp.ne.s32 	%p28, %r13, 2146435072;
	mov.f64 	%fd152, %fd155;
	@%p28 bra 	$L__BB0_18;
	setp.num.f64 	%p29, %fd3, %fd3;
	@%p29 bra 	$L__BB0_16;
	mov.f64 	%fd89, 0d4010000000000000;
	add.rn.f64 	%fd152, %fd3, %fd89;
	bra.uni 	$L__BB0_18;
$L__BB0_16:
	setp.neu.f64 	%p30, %fd14, 0d7FF0000000000000;
	mov.f64 	%fd152, %fd155;
	@%p30 bra 	$L__BB0_18;
	setp.lt.s32 	%p31, %r12, 0;
	selp.b32 	%r41, %r5, %r4, %p1;
	selp.b32 	%r42, %r41, %r4, %p31;
	mov.b32 	%r43, 0;
	mov.b64 	%fd152, {%r43, %r42};
$L__BB0_18:
	setp.eq.f64 	%p33, %fd3, 0d3FF0000000000000;
	selp.f64 	%fd90, 0d3FF0000000000000, %fd152, %p33;
	add.f64 	%fd91, %fd2, %fd90;
	div.rn.f64 	%fd92, %fd2, %fd91;
	add.f64 	%fd93, %fd13, %fd92;
	sub.f64 	%fd94, %fd93, %fd4;
	fma.rn.f64 	%fd19, %fd1, %fd94, %fd4;
	mov.f64 	%fd153, %fd154;
	@%p14 bra 	$L__BB0_23;
	setp.num.f64 	%p34, %fd4, %fd4;
	@%p34 bra 	$L__BB0_21;
	mov.f64 	%fd95, 0d4010000000000000;
	add.rn.f64 	%fd153, %fd4, %fd95;
	bra.uni 	$L__BB0_23;
$L__BB0_21:
	setp.neu.f64 	%p35, %fd5, 0d7FF0000000000000;
	mov.f64 	%fd153, %fd154;
	@%p35 bra 	$L__BB0_23;
	setp.lt.s32 	%p36, %r10, 0;
	selp.b32 	%r44, %r5, %r4, %p1;
	selp.b32 	%r45, %r44, %r4, %p36;
	mov.b32 	%r46, 0;
	mov.b64 	%fd153, {%r46, %r45};
$L__BB0_23:
	setp.ne.s32 	%p37, %r11, 2146435072;
	@%p37 bra 	$L__BB0_28;
	setp.num.f64 	%p38, %fd4, %fd4;
	@%p38 bra 	$L__BB0_26;
	mov.f64 	%fd96, 0d4010000000000000;
	add.rn.f64 	%fd154, %fd4, %fd96;
	bra.uni 	$L__BB0_28;
$L__BB0_26:
	setp.neu.f64 	%p39, %fd5, 0d7FF0000000000000;
	@%p39 bra 	$L__BB0_28;
	setp.lt.s32 	%p40, %r10, 0;
	selp.b32 	%r47, %r5, %r4, %p1;
	selp.b32 	%r48, %r47, %r4, %p40;
	mov.b32 	%r49, 0;
	mov.b64 	%fd154, {%r49, %r48};
$L__BB0_28:
	selp.f64 	%fd97, 0d3FF0000000000000, %fd154, %p22;
	add.f64 	%fd98, %fd2, %fd97;
	selp.f64 	%fd99, 0d3FF0000000000000, %fd153, %p22;
	div.rn.f64 	%fd26, %fd99, %fd98;
	@%p28 bra 	$L__BB0_33;
	setp.num.f64 	%p43, %fd3, %fd3;
	@%p43 bra 	$L__BB0_31;
	mov.f64 	%fd100, 0d4010000000000000;
	add.rn.f64 	%fd155, %fd3, %fd100;
	bra.uni 	$L__BB0_33;
$L__BB0_31:
	setp.neu.f64 	%p44, %fd14, 0d7FF0000000000000;
	@%p44 bra 	$L__BB0_33;
	setp.lt.s32 	%p45, %r12, 0;
	selp.b32 	%r50, %r5, %r4, %p1;
	selp.b32 	%r51, %r50, %r4, %p45;
	mov.b32 	%r52, 0;
	mov.b64 	%fd155, {%r52, %r51};
$L__BB0_33:
	ld.param.u64 	%rd26, [_Z15SDE_simulationsPdS_S_S_iiPfS0__param_6];
	setp.eq.f64 	%p46, %fd3, 0d3FF0000000000000;
	setp.lt.s32 	%p47, %r2, 0;
	setp.eq.s32 	%p48, %r3, 1072693248;
	selp.f64 	%fd101, 0d3FF0000000000000, %fd155, %p46;
	add.f64 	%fd102, %fd2, %fd101;
	div.rn.f64 	%fd103, %fd2, %fd102;
	add.f64 	%fd104, %fd26, %fd103;
	sub.f64 	%fd105, %fd104, %fd4;
	abs.f64 	%fd106, %fd105;
	sqrt.rn.f64 	%fd107, %fd106;
	cvta.to.global.u64 	%rd20, %rd26;
	mul.wide.u32 	%rd21, %r81, 4;
	add.s64 	%rd22, %rd20, %rd21;
	ld.global.f32 	%f3, [%rd22];
	cvt.f64.f32 	%fd108, %f3;
	fma.rn.f64 	%fd109, %fd107, %fd108, %fd19;
	st.global.f64 	[%rd1], %fd109;
	ld.global.f64 	%fd30, [%rd4];
	{
	.reg .b32 %temp; 
	mov.b64 	{%temp, %r14}, %fd30;
	}
	abs.f64 	%fd31, %fd30;
	{ // callseq 3, 0
	.param .b64 param0;
	st.param.f64 	[param0], %fd31;
	.param .b64 retval0;
	call.uni (retval0), 
	__internal_accurate_pow, 
	(
	param0
	);
	ld.param.f64 	%fd110, [retval0];
	} // callseq 3
	setp.lt.s32 	%p50, %r14, 0;
	neg.f64 	%fd112, %fd110;
	selp.f64 	%fd113, %fd112, %fd110, %p48;
	selp.f64 	%fd114, %fd113, %fd110, %p50;
	setp.eq.f64 	%p51, %fd30, 0d0000000000000000;
	selp.b32 	%r53, %r14, 0, %p48;
	or.b32  	%r54, %r53, 2146435072;
	selp.b32 	%r55, %r54, %r53, %p47;
	mov.b32 	%r56, 0;
	mov.b64 	%fd115, {%r56, %r55};
	selp.f64 	%fd160, %fd115, %fd114, %p51;
	add.f64 	%fd116, %fd30, 0d4010000000000000;
	{
	.reg .b32 %temp; 
	mov.b64 	{%temp, %r57}, %fd116;
	}
	and.b32  	%r15, %r57, 2146435072;
	setp.ne.s32 	%p52, %r15, 2146435072;
	mov.f64 	%fd156, %fd160;
	@%p52 bra 	$L__BB0_38;
	setp.num.f64 	%p53, %fd30, %fd30;
	@%p53 bra 	$L__BB0_36;
	mov.f64 	%fd117, 0d4010000000000000;
	add.rn.f64 	%fd156, %fd30, %fd117;
	bra.uni 	$L__BB0_38;
$L__BB0_36:
	setp.neu.f64 	%p54, %fd31, 0d7FF0000000000000;
	mov.f64 	%fd156, %fd160;
	@%p54 bra 	$L__BB0_38;
	setp.lt.s32 	%p55, %r14, 0;
	selp.b32 	%r58, %r5, %r4, %p1;
	selp.b32 	%r59, %r58, %r4, %p55;
	mov.b32 	%r60, 0;
	mov.b64 	%fd156, {%r60, %r59};
$L__BB0_38:
	mov.f64 	%fd157, %fd160;
	@%p52 bra 	$L__BB0_43;
	setp.num.f64 	%p57, %fd30, %fd30;
	@%p57 bra 	$L__BB0_41;
	mov.f64 	%fd118, 0d4010000000000000;
	add.rn.f64 	%fd157, %fd30, %fd118;
	bra.uni 	$L__BB0_43;
$L__BB0_41:
	setp.neu.f64 	%p58, %fd31, 0d7FF0000000000000;
	mov.f64 	%fd157, %fd160;
	@%p58 bra 	$L__BB0_43;
	setp.lt.s32 	%p59, %r14, 0;
	selp.b32 	%r61, %r5, %r4, %p1;
	selp.b32 	%r62, %r61, %r4, %p59;
	mov.b32 	%r63, 0;
	mov.b64 	%fd157, {%r63, %r62};
$L__BB0_43:
	setp.eq.f64 	%p60, %fd30, 0d3FF0000000000000;
	selp.f64 	%fd119, 0d3FF0000000000000, %fd157, %p60;
	add.f64 	%fd120, %fd2, %fd119;
	selp.f64 	%fd121, 0d3FF0000000000000, %fd156, %p60;
	div.rn.f64 	%fd39, %fd121, %fd120;
	ld.global.f64 	%fd40, [%rd3];
	{
	.reg .b32 %temp; 
	mov.b64 	{%temp, %r16}, %fd40;
	}
	abs.f64 	%fd41, %fd40;
	{ // callseq 4, 0
	.param .b64 param0;
	st.param.f64 	[param0], %fd41;
	.param .b64 retval0;
	call.uni (retval0), 
	__internal_accurate_pow, 
	(
	param0
	);
	ld.param.f64 	%fd122, [retval0];
	} // callseq 4
	setp.lt.s32 	%p64, %r16, 0;
	neg.f64 	%fd124, %fd122;
	selp.f64 	%fd125, %fd124, %fd122, %p48;
	selp.f64 	%fd126, %fd125, %fd122, %p64;
	setp.eq.f64 	%p65, %fd40, 0d0000000000000000;
	selp.b32 	%r64, %r16, 0, %p48;
	or.b32  	%r65, %r64, 2146435072;
	selp.b32 	%r66, %r65, %r64, %p47;
	mov.b32 	%r67, 0;
	mov.b64 	%fd127, {%r67, %r66};
	selp.f64 	%fd161, %fd127, %fd126, %p65;
	add.f64 	%fd128, %fd40, 0d4010000000000000;
	{
	.reg .b32 %temp; 
	mov.b64 	{%temp, %r68}, %fd128;
	}
	and.b32  	%r17, %r68, 2146435072;
	setp.ne.s32 	%p66, %r17, 2146435072;
	mov.f64 	%fd158, %fd161;
	@%p66 bra 	$L__BB0_48;
	setp.num.f64 	%p67, %fd40, %fd40;
	@%p67 bra 	$L__BB0_46;
	mov.f64 	%fd129, 0d4010000000000000;
	add.rn.f64 	%fd158, %fd40, %fd129;
	bra.uni 	$L__BB0_48;
$L__BB0_46:
	setp.neu.f64 	%p68, %fd41, 0d7FF0000000000000;
	mov.f64 	%fd158, %fd161;
	@%p68 bra 	$L__BB0_48;
	selp.b32 	%r69, %r5, %r4, %p1;
	selp.b32 	%r70, %r69, %r4, %p64;
	mov.b32 	%r71, 0;
	mov.b64 	%fd158, {%r71, %r70};
$L__BB0_48:
	setp.ne.s32 	%p70, %r15, 2146435072;
	setp.eq.f64 	%p71, %fd40, 0d3FF0000000000000;
	selp.f64 	%fd130, 0d3FF0000000000000, %fd158, %p71;
	add.f64 	%fd131, %fd2, %fd130;
	div.rn.f64 	%fd132, %fd2, %fd131;
	add.f64 	%fd133, %fd39, %fd132;
	sub.f64 	%fd134, %fd133, %fd30;
	fma.rn.f64 	%fd46, %fd1, %fd134, %fd30;
	mov.f64 	%fd159, %fd160;
	@%p70 bra 	$L__BB0_53;
	setp.num.f64 	%p72, %fd30, %fd30;
	@%p72 bra 	$L__BB0_51;
	mov.f64 	%fd135, 0d4010000000000000;
	add.rn.f64 	%fd159, %fd30, %fd135;
	bra.uni 	$L__BB0_53;
$L__BB0_51:
	setp.neu.f64 	%p73, %fd31, 0d7FF0000000000000;
	mov.f64 	%fd159, %fd160;
	@%p73 bra 	$L__BB0_53;
	setp.lt.s32 	%p74, %r14, 0;
	selp.b32 	%r72, %r5, %r4, %p1;
	selp.b32 	%r73, %r72, %r4, %p74;
	mov.b32 	%r74, 0;
	mov.b64 	%fd159, {%r74, %r73};
$L__BB0_53:
	@%p70 bra 	$L__BB0_58;
	setp.num.f64 	%p76, %fd30, %fd30;
	@%p76 bra 	$L__BB0_56;
	mov.f64 	%fd136, 0d4010000000000000;
	add.rn.f64 	%fd160, %fd30, %fd136;
	bra.uni 	$L__BB0_58;
$L__BB0_56:
	setp.neu.f64 	%p77, %fd31, 0d7FF0000000000000;
	@%p77 bra 	$L__BB0_58;
	setp.lt.s32 	%p78, %r14, 0;
	selp.b32 	%r75, %r5, %r4, %p1;
	selp.b32 	%r76, %r75, %r4, %p78;
	mov.b32 	%r77, 0;
	mov.b64 	%fd160, {%r77, %r76};
$L__BB0_58:
	selp.f64 	%fd137, 0d3FF0000000000000, %fd160, %p60;
	add.f64 	%fd138, %fd2, %fd137;
	selp.f64 	%fd139, 0d3FF0000000000000, %fd159, %p60;
	div.rn.f64 	%fd53, %fd139, %fd138;
	@%p66 bra 	$L__BB0_63;
	setp.num.f64 	%p81, %fd40, %fd40;
	@%p81 bra 	$L__BB0_61;
	mov.f64 	%fd140, 0d4010000000000000;
	add.rn.f64 	%fd161, %fd40, %fd140;
	bra.uni 	$L__BB0_63;
$L__BB0_61:
	setp.neu.f64 	%p82, %fd41, 0d7FF0000000000000;
	@%p82 bra 	$L__BB0_63;
	setp.lt.s32 	%p83, %r16, 0;
	selp.b32 	%r78, %r5, %r4, %p1;
	selp.b32 	%r79, %r78, %r4, %p83;
	mov.b32 	%r80, 0;
	mov.b64 	%fd161, {%r80, %r79};
$L__BB0_63:
	ld.param.u64 	%rd27, [_Z15SDE_simulationsPdS_S_S_iiPfS0__param_6];
	setp.eq.f64 	%p84, %fd40, 0d3FF0000000000000;
	selp.f64 	%fd141, 0d3FF0000000000000, %fd161, %p84;
	add.f64 	%fd142, %fd2, %fd141;
	div.rn.f64 	%fd143, %fd2, %fd142;
	add.f64 	%fd144, %fd53, %fd143;
	sub.f64 	%fd145, %fd144, %fd30;
	abs.f64 	%fd146, %fd145;
	sqrt.rn.f64 	%fd147, %fd146;
	cvta.to.global.u64 	%rd23, %rd27;
	mul.wide.u32 	%rd24, %r81, 4;
	add.s64 	%rd25, %rd23, %rd24;
	ld.global.f32 	%f4, [%rd25+4];
	cvt.f64.f32 	%fd148, %f4;
	fma.rn.f64 	%fd149, %fd147, %fd148, %fd46;
	st.global.f64 	[%rd2], %fd149;
	add.s32 	%r82, %r82, 1;
	add.s32 	%r81, %r81, 2;
	setp.ne.s32 	%p85, %r82, -1;
	@%p85 bra 	$L__BB0_3;
$L__BB0_64:
	ret;

}
.func  (.param .b64 func_retval0) __internal_accurate_pow(
	.param .b64 __internal_accurate_pow_param_0
)
{
	.reg .pred 	%p<8>;
	.reg .b32 	%r<49>;
	.reg .b32 	%f<3>;
	.reg .b64 	%fd<109>;

	ld.param.f64 	%fd10, [__internal_accurate_pow_param_0];
	{
	.reg .b32 %temp; 
	mov.b64 	{%temp, %r46}, %fd10;
	}
	{
	.reg .b32 %temp; 
	mov.b64 	{%r45, %temp}, %fd10;
	}
	shr.u32 	%r47, %r46, 20;
	setp.gt.u32 	%p1, %r46, 1048575;
	@%p1 bra 	$L__BB1_2;
	mul.f64 	%fd11, %fd10, 0d4350000000000000;
	{
	.reg .b32 %temp; 
	mov.b64 	{%temp, %r46}, %fd11;
	}
	{
	.reg .b32 %temp; 
	mov.b64 	{%r45, %temp}, %fd11;
	}
	shr.u32 	%r16, %r46, 20;
	add.s32 	%r47, %r16, -54;
$L__BB1_2:
	add.s32 	%r48, %r47, -1023;
	and.b32  	%r17, %r46, -2146435073;
	or.b32  	%r18, %r17, 1072693248;
	mov.b64 	%fd107, {%r45, %r18};
	setp.lt.u32 	%p2, %r18, 1073127583;
	@%p2 bra 	$L__BB1_4;
	{
	.reg .b32 %temp; 
	mov.b64 	{%r19, %temp}, %fd107;
	}
	{
	.reg .b32 %temp; 
	mov.b64 	{%temp, %r20}, %fd107;
	}
	add.s32 	%r21, %r20, -1048576;
	mov.b64 	%fd107, {%r19, %r21};
	add.s32 	%r48, %r47, -1022;
$L__BB1_4:
	add.f64 	%fd12, %fd107, 0dBFF0000000000000;
	add.f64 	%fd13, %fd107, 0d3FF0000000000000;
	rcp.approx.ftz.f64 	%fd14, %fd13;
	neg.f64 	%fd15, %fd13;
	fma.rn.f64 	%fd16, %fd15, %fd14, 0d3FF0000000000000;
	fma.rn.f64 	%fd17, %fd16, %fd16, %fd16;
	fma.rn.f64 	%fd18, %fd17, %fd14, %fd14;
	mul.f64 	%fd19, %fd12, %fd18;
	fma.rn.f64 	%fd20, %fd12, %fd18, %fd19;
	mul.f64 	%fd21, %fd20, %fd20;
	fma.rn.f64 	%fd22, %fd21, 0d3EB0F5FF7D2CAFE2, 0d3ED0F5D241AD3B5A;
	fma.rn.f64 	%fd23, %fd22, %fd21, 0d3EF3B20A75488A3F;
	fma.rn.f64 	%fd24, %fd23, %fd21, 0d3F1745CDE4FAECD5;
	fma.rn.f64 	%fd25, %fd24, %fd21, 0d3F3C71C7258A578B;
	fma.rn.f64 	%fd26, %fd25, %fd21, 0d3F6249249242B910;
	fma.rn.f64 	%fd27, %fd26, %fd21, 0d3F89999999999DFB;
	sub.f64 	%fd28, %fd12, %fd20;
	add.f64 	%fd29, %fd28, %fd28;
	neg.f64 	%fd30, %fd20;
	fma.rn.f64 	%fd31, %fd30, %fd12, %fd29;
	mul.f64 	%fd32, %fd18, %fd31;
	fma.rn.f64 	%fd33, %fd21, %fd27, 0d3FB5555555555555;
	mov.f64 	%fd34, 0d3FB5555555555555;
	sub.f64 	%fd35, %fd34, %fd33;
	fma.rn.f64 	%fd36, %fd21, %fd27, %fd35;
	add.f64 	%fd37, %fd36, 0dBC46A4CB00B9E7B0;
	add.f64 	%fd38, %fd33, %fd37;
	sub.f64 	%fd39, %fd33, %fd38;
	add.f64 	%fd40, %fd37, %fd39;
	mul.rn.f64 	%fd41, %fd20, %fd20;
	neg.f64 	%fd42, %fd41;
	fma.rn.f64 	%fd43, %fd20, %fd20, %fd42;
	{
	.reg .b32 %temp; 
	mov.b64 	{%r22, %temp}, %fd32;
	}
	{
	.reg .b32 %temp; 
	mov.b64 	{%temp, %r23}, %fd32;
	}
	add.s32 	%r24, %r23, 1048576;
	mov.b64 	%fd44, {%r22, %r24};
	fma.rn.f64 	%fd45, %fd20, %fd44, %fd43;
	mul.rn.f64 	%fd46, %fd41, %fd20;
	neg.f64 	%fd47, %fd46;
	fma.rn.f64 	%fd48, %fd41, %fd20, %fd47;
	fma.rn.f64 	%fd49, %fd41, %fd32, %fd48;
	fma.rn.f64 	%fd50, %fd45, %fd20, %fd49;
	mul.rn.f64 	%fd51, %fd38, %fd46;
	neg.f64 	%fd52, %fd51;
	fma.rn.f64 	%fd53, %fd38, %fd46, %fd52;
	fma.rn.f64 	%fd54, %fd38, %fd50, %fd53;
	fma.rn.f64 	%fd55, %fd40, %fd46, %fd54;
	add.f64 	%fd56, %fd51, %fd55;
	sub.f64 	%fd57, %fd51, %fd56;
	add.f64 	%fd58, %fd55, %fd57;
	add.f64 	%fd59, %fd20, %fd56;
	sub.f64 	%fd60, %fd20, %fd59;
	add.f64 	%fd61, %fd56, %fd60;
	add.f64 	%fd62, %fd58, %fd61;
	add.f64 	%fd63, %fd32, %fd62;
	add.f64 	%fd64, %fd59, %fd63;
	sub.f64 	%fd65, %fd59, %fd64;
	add.f64 	%fd66, %fd63, %fd65;
	xor.b32  	%r25, %r48, -2147483648;
	mov.b32 	%r26, 1127219200;
	mov.b64 	%fd67, {%r25, %r26};
	mov.b32 	%r27, -2147483648;
	mov.b64 	%fd68, {%r27, %r26};
	sub.f64 	%fd69, %fd67, %fd68;
	fma.rn.f64 	%fd70, %fd69, 0d3FE62E42FEFA39EF, %fd64;
	fma.rn.f64 	%fd71, %fd69, 0dBFE62E42FEFA39EF, %fd70;
	sub.f64 	%fd72, %fd71, %fd64;
	sub.f64 	%fd73, %fd66, %fd72;
	fma.rn.f64 	%fd74, %fd69, 0d3C7ABC9E3B39803F, %fd73;
	add.f64 	%fd75, %fd70, %fd74;
	sub.f64 	%fd76, %fd70, %fd75;
	add.f64 	%fd77, %fd74, %fd76;
	mov.f64 	%fd78, 0d4010000000000000;
	{
	.reg .b32 %temp; 
	mov.b64 	{%temp, %r28}, %fd78;
	}
	{
	.reg .b32 %temp; 
	mov.b64 	{%r29, %temp}, %fd78;
	}
	shl.b32 	%r30, %r28, 1;
	setp.gt.u32 	%p3, %r30, -33554433;
	and.b32  	%r31, %r28, -15728641;
	selp.b32 	%r32, %r31, %r28, %p3;
	mov.b64 	%fd79, {%r29, %r32};
	mul.rn.f64 	%fd80, %fd75, %fd79;
	neg.f64 	%fd81, %fd80;
	fma.rn.f64 	%fd82, %fd75, %fd79, %fd81;
	fma.rn.f64 	%fd83, %fd77, %fd79, %fd82;
	add.f64 	%fd4, %fd80, %fd83;
	sub.f64 	%fd84, %fd80, %fd4;
	add.f64 	%fd5, %fd83, %fd84;
	fma.rn.f64 	%fd85, %fd4, 0d3FF71547652B82FE, 0d4338000000000000;
	{
	.reg .b32 %temp; 
	mov.b64 	{%r13, %temp}, %fd85;
	}
	mov.f64 	%fd86, 0dC338000000000000;
	add.rn.f64 	%fd87, %fd85, %fd86;
	fma.rn.f64 	%fd88, %fd87, 0dBFE62E42FEFA39EF, %fd4;
	fma.rn.f64 	%fd89, %fd87, 0dBC7ABC9E3B39803F, %fd88;
	fma.rn.f64 	%fd90, %fd89, 0d3E5ADE1569CE2BDF, 0d3E928AF3FCA213EA;
	fma.rn.f64 	%fd91, %fd90, %fd89, 0d3EC71DEE62401315;
	fma.rn.f64 	%fd92, %fd91, %fd89, 0d3EFA01997C89EB71;
	fma.rn.f64 	%fd93, %fd92, %fd89, 0d3F2A01A014761F65;
	fma.rn.f64 	%fd94, %fd93, %fd89, 0d3F56C16C1852B7AF;
	fma.rn.f64 	%fd95, %fd94, %fd89, 0d3F81111111122322;
	fma.rn.f64 	%fd96, %fd95, %fd89, 0d3FA55555555502A1;
	fma.rn.f64 	%fd97, %fd96, %fd89, 0d3FC5555555555511;
	fma.rn.f64 	%fd98, %fd97, %fd89, 0d3FE000000000000B;
	fma.rn.f64 	%fd99, %fd98, %fd89, 0d3FF0000000000000;
	fma.rn.f64 	%fd100, %fd99, %fd89, 0d3FF0000000000000;
	{
	.reg .b32 %temp; 
	mov.b64 	{%r14, %temp}, %fd100;
	}
	{
	.reg .b32 %temp; 
	mov.b64 	{%temp, %r15}, %fd100;
	}
	shl.b32 	%r33, %r13, 20;
	add.s32 	%r34, %r33, %r15;
	mov.b64 	%fd108, {%r14, %r34};
	{
	.reg .b32 %temp; 
	mov.b64 	{%temp, %r35}, %fd4;
	}
	mov.b32 	%f2, %r35;
	abs.f32 	%f1, %f2;
	setp.lt.f32 	%p4, %f1, 0f4086232B;
	@%p4 bra 	$L__BB1_7;
	setp.lt.f64 	%p5, %fd4, 0d0000000000000000;
	add.f64 	%fd101, %fd4, 0d7FF0000000000000;
	selp.f64 	%fd108, 0d0000000000000000, %fd101, %p5;
	setp.geu.f32 	%p6, %f1, 0f40874800;
	@%p6 bra 	$L__BB1_7;
	shr.u32 	%r36, %r13, 31;
	add.s32 	%r37, %r13, %r36;
	shr.s32 	%r38, %r37, 1;
	shl.b32 	%r39, %r38, 20;
	add.s32 	%r40, %r15, %r39;
	mov.b64 	%fd102, {%r14, %r40};
	sub.s32 	%r41, %r13, %r38;
	shl.b32 	%r42, %r41, 20;
	add.s32 	%r43, %r42, 1072693248;
	mov.b32 	%r44, 0;
	mov.b64 	%fd103, {%r44, %r43};
	mul.f64 	%fd108, %fd103, %fd102;
$L__BB1_7:
	abs.f64 	%fd104, %fd108;
	setp.eq.f64 	%p7, %fd104, 0d7FF0000000000000;
	fma.rn.f64 	%fd105, %fd108, %fd5, %fd108;
	selp.f64 	%fd106, %fd108, %fd105, %p7;
	st.param.f64 	[func_retval0], %fd106;
	ret;

}


// ===== COMPILED SASS (sm_100) =====

	.target	sm_100

	.elftype	@"ET_EXEC"


//--------------------- .note.nv.tkinfo           --------------------------
	.section	.note.nv.tkinfo,"",@"SHT_NOTE"
	.sectionflags	@"SHF_NOTE_NV_TKINFO"
	.tkinfo
        /*0018*/ 	.word	0x00000002
        /*0030*/ 	.string	""
        /*0030*/ 	.string	"ptxas"
        /*0030*/ 	.string	"Cuda compilation tools, release 13.0, V13.0.88"
        /*0030*/ 	.string	"Build cuda_13.0.r13.0/compiler.36424714_0"
        /*0030*/ 	.string	"-arch sm_100 -m 64 "



//--------------------- .note.nv.cuinfo           --------------------------
	.section	.note.nv.cuinfo,"",@"SHT_NOTE"
	.sectionflags	@"SHF_NOTE_NV_CUINFO"
        /*0018*/ 	.short	0x0002
        /*001a*/ 	.short	0x0064
        /*001c*/ 	.short	0x0082
	.zero		2


//--------------------- .nv.info                  --------------------------
	.section	.nv.info,"",@"SHT_CUDA_INFO"
	.align	4


	//----- nvinfo : EIATTR_REGCOUNT
	.align		4
        /*0000*/ 	.byte	0x04, 0x2f
        /*0002*/ 	.short	(.L_1 - .L_0)
	.align		4
.L_0:
        /*0004*/ 	.word	index@(_Z15SDE_simulationsPdS_S_S_iiPfS0_)
        /*0008*/ 	.word	0x0000002e


	//----- nvinfo : EIATTR_FRAME_SIZE
	.align		4
.L_1:
        /*000c*/ 	.byte	0x04, 0x11
        /*000e*/ 	.short	(.L_3 - .L_2)
	.align		4
.L_2:
        /*0010*/ 	.word	index@($_Z15SDE_simulationsPdS_S_S_iiPfS0_$__internal_accurate_pow)
        /*0014*/ 	.word	0x00000000


	//----- nvinfo : EIATTR_FRAME_SIZE
	.align		4
.L_3:
        /*0018*/ 	.byte	0x04, 0x11
        /*001a*/ 	.short	(.L_5 - .L_4)
	.align		4
.L_4:
        /*001c*/ 	.word	index@($__internal_1_$__cuda_sm20_dsqrt_rn_f64_mediumpath_v1)
        /*0020*/ 	.word	0x00000000


	//----- nvinfo : EIATTR_FRAME_SIZE
	.align		4
.L_5:
        /*0024*/ 	.byte	0x04, 0x11
        /*0026*/ 	.short	(.L_7 - .L_6)
	.align		4
.L_6:
        /*0028*/ 	.word	index@($__internal_0_$__cuda_sm20_div_rn_f64_full)
        /*002c*/ 	.word	0x00000000


	//----- nvinfo : EIATTR_FRAME_SIZE
	.align		4
.L_7:
        /*0030*/ 	.byte	0x04, 0x11
        /*0032*/ 	.short	(.L_9 - .L_8)
	.align		4
.L_8:
        /*0034*/ 	.word	index@(_Z15SDE_simulationsPdS_S_S_iiPfS0_)
        /*0038*/ 	.word	0x00000000


	//----- nvinfo : EIATTR_MIN_STACK_SIZE
	.align		4
.L_9:
        /*003c*/ 	.byte	0x04, 0x12
        /*003e*/ 	.short	(.L_11 - .L_10)
	.align		4
.L_10:
        /*0040*/ 	.word	index@(_Z15SDE_simulationsPdS_S_S_iiPfS0_)
        /*0044*/ 	.word	0x00000000
.L_11:


//--------------------- .nv.compat                --------------------------
	.section	.nv.compat,"",@"SHT_CUDA_COMPAT_INFO"
	.align	4
        /*0000*/ 	.byte	0x02, 0x09, 0x00, 0x00, 0x02, 0x02, 0x01, 0x00, 0x02, 0x05, 0x05, 0x00, 0x03, 0x07, 0x01, 0x01
        /*0010*/ 	.byte	0x02, 0x03, 0x00, 0x00, 0x02, 0x06, 0x01, 0x00, 0x04, 0x0b, 0x08, 0x00, 0x01, 0x00, 0x00, 0x00
        /*0020*/ 	.byte	0x00, 0x00, 0x00, 0x00


//--------------------- .nv.info._Z15SDE_simulationsPdS_S_S_iiPfS0_ --------------------------
	.section	.nv.info._Z15SDE_simulationsPdS_S_S_iiPfS0_,"",@"SHT_CUDA_INFO"
	.sectionflags	@""
	.align	4


	//----- nvinfo : EIATTR_CUDA_API_VERSION
	.align		4
        /*0000*/ 	.byte	0x04, 0x37
        /*0002*/ 	.short	(.L_13 - .L_12)
.L_12:
        /*0004*/ 	.word	0x00000082


	//----- nvinfo : EIATTR_KPARAM_INFO
	.align		4
.L_13:
        /*0008*/ 	.byte	0x04, 0x17
        /*000a*/ 	.short	(.L_15 - .L_14)
.L_14:
        /*000c*/ 	.word	0x00000000
        /*0010*/ 	.short	0x0007
        /*0012*/ 	.short	0x0030
        /*0014*/ 	.byte	0x00, 0xf5, 0x21, 0x00


	//----- nvinfo : EIATTR_KPARAM_INFO
	.align		4
.L_15:
        /*0018*/ 	.byte	0x04, 0x17
        /*001a*/ 	.short	(.L_17 - .L_16)
.L_16:
        /*001c*/ 	.word	0x00000000
        /*0020*/ 	.short	0x0006
        /*0022*/ 	.short	0x0028
        /*0024*/ 	.byte	0x00, 0xf5, 0x21, 0x00


	//----- nvinfo : EIATTR_KPARAM_INFO
	.align		4
.L_17:
        /*0028*/ 	.byte	0x04, 0x17
        /*002a*/ 	.short	(.L_19 - .L_18)
.L_18:
        /*002c*/ 	.word	0x00000000
        /*0030*/ 	.short	0x0005
        /*0032*/ 	.short	0x0024
        /*0034*/ 	.byte	0x00, 0xf0, 0x11, 0x00


	//----- nvinfo : EIATTR_KPARAM_INFO
	.align		4
.L_19:
        /*0038*/ 	.byte	0x04, 0x17
        /*003a*/ 	.short	(.L_21 - .L_20)
.L_20:
        /*003c*/ 	.word	0x00000000
        /*0040*/ 	.short	0x0004
        /*0042*/ 	.short	0x0020
        /*0044*/ 	.byte	0x00, 0xf0, 0x11, 0x00


	//----- nvinfo : EIATTR_KPARAM_INFO
	.align		4
.L_21:
        /*0048*/ 	.byte	0x04, 0x17
        /*004a*/ 	.short	(.L_23 - .L_22)
.L_22:
        /*004c*/ 	.word	0x00000000
        /*0050*/ 	.short	0x0003
        /*0052*/ 	.short	0x0018
        /*0054*/ 	.byte	0x00, 0xf5, 0x21, 0x00


	//----- nvinfo : EIATTR_KPARAM_INFO
	.align		4
.L_23:
        /*0058*/ 	.byte	0x04, 0x17
        /*005a*/ 	.short	(.L_25 - .L_24)
.L_24:
        /*005c*/ 	.word	0x00000000
        /*0060*/ 	.short	0x0002
        /*0062*/ 	.short	0x0010
        /*0064*/ 	.byte	0x00, 0xf5, 0x21, 0x00


	//----- nvinfo : EIATTR_KPARAM_INFO
	.align		4
.L_25:
        /*0068*/ 	.byte	0x04, 0x17
        /*006a*/ 	.short	(.L_27 - .L_26)
.L_26:
        /*006c*/ 	.word	0x00000000
        /*0070*/ 	.short	0x0001
        /*0072*/ 	.short	0x0008
        /*0074*/ 	.byte	0x00, 0xf5, 0x21, 0x00


	//----- nvinfo : EIATTR_KPARAM_INFO
	.align		4
.L_27:
        /*0078*/ 	.byte	0x04, 0x17
        /*007a*/ 	.short	(.L_29 - .L_28)
.L_28:
        /*007c*/ 	.word	0x00000000
        /*0080*/ 	.short	0x0000
        /*0082*/ 	.short	0x0000
        /*0084*/ 	.byte	0x00, 0xf5, 0x21, 0x00


	//----- nvinfo : EIATTR_SPARSE_MMA_MASK
	.align		4
.L_29:
        /*0088*/ 	.byte	0x03, 0x50
        /*008a*/ 	.short	0x0000


	//----- nvinfo : EIATTR_MAXREG_COUNT
	.align		4
        /*008c*/ 	.byte	0x03, 0x1b
        /*008e*/ 	.short	0x00ff


	//----- nvinfo : EIATTR_MERCURY_ISA_VERSION
	.align		4
        /*0090*/ 	.byte	0x03, 0x5f
        /*0092*/ 	.short	0x0101


	//----- nvinfo : EIATTR_VRC_CTA_INIT_COUNT
	.align		4
        /*0094*/ 	.byte	0x02, 0x4a
	.zero		1
	.zero		1


	//----- nvinfo : EIATTR_EXIT_INSTR_OFFSETS
	.align		4
        /*0098*/ 	.byte	0x04, 0x1c
        /*009a*/ 	.short	(.L_31 - .L_30)


	//   ....[0]....
.L_30:
        /*009c*/ 	.word	0x00000190


	//   ....[1]....
        /*00a0*/ 	.word	0x000002c0


	//   ....[2]....
        /*00a4*/ 	.word	0x00002230


	//----- nvinfo : EIATTR_CRS_STACK_SIZE
	.align		4
.L_31:
        /*00a8*/ 	.byte	0x04, 0x1e
        /*00aa*/ 	.short	(.L_33 - .L_32)
.L_32:
        /*00ac*/ 	.word	0x00000000


	//----- nvinfo : EIATTR_CBANK_PARAM_SIZE
	.align		4
.L_33:
        /*00b0*/ 	.byte	0x03, 0x19
        /*00b2*/ 	.short	0x0038


	//----- nvinfo : EIATTR_PARAM_CBANK
	.align		4
        /*00b4*/ 	.byte	0x04, 0x0a
        /*00b6*/ 	.short	(.L_35 - .L_34)
	.align		4
.L_34:
        /*00b8*/ 	.word	index@(.nv.constant0._Z15SDE_simulationsPdS_S_S_iiPfS0_)
        /*00bc*/ 	.short	0x0380
        /*00be*/ 	.short	0x0038


	//----- nvinfo : EIATTR_SW_WAR
	.align		4
.L_35:
        /*00c0*/ 	.byte	0x04, 0x36
        /*00c2*/ 	.short	(.L_37 - .L_36)
.L_36:
        /*00c4*/ 	.word	0x00000008
.L_37:


//--------------------- .nv.callgraph             --------------------------
	.section	.nv.callgraph,"",@"SHT_CUDA_CALLGRAPH"
	.align	4
	.sectionentsize	8
	.align		4
        /*0000*/ 	.word	0x00000000
	.align		4
        /*0004*/ 	.word	0xffffffff
	.align		4
        /*0008*/ 	.word	0x00000000
	.align		4
        /*000c*/ 	.word	0xfffffffe
	.align		4
        /*0010*/ 	.word	0x00000000
	.align		4
        /*0014*/ 	.word	0xfffffffd
	.align		4
        /*0018*/ 	.word	0x00000000
	.align		4
        /*001c*/ 	.word	0xfffffffc


//--------------------- .text._Z15SDE_simulationsPdS_S_S_iiPfS0_ --------------------------
	.section	.text._Z15SDE_simulationsPdS_S_S_iiPfS0_,"ax",@progbits
	.align	128
        .global         _Z15SDE_simulationsPdS_S_S_iiPfS0_
        .type           _Z15SDE_simulationsPdS_S_S_iiPfS0_,@function
        .size           _Z15SDE_simulationsPdS_S_S_iiPfS0_,(.L_x_64 - _Z15SDE_simulationsPdS_S_S_iiPfS0_)
        .other          _Z15SDE_simulationsPdS_S_S_iiPfS0_,@"STO_CUDA_ENTRY STV_DEFAULT"
_Z15SDE_simulationsPdS_S_S_iiPfS0_:
.text._Z15SDE_simulationsPdS_S_S_iiPfS0_:
[----:B------:R-:W-:Y:S01]  /*0000*/  LDC R1, c[0x0][0x37c] ;  /* 0x0000df00ff017b82 */ /* 0x000fe20000000800 */
[----:B------:R-:W0:Y:S01]  /*0010*/  LDCU UR4, c[0x0][0x3a4] ;  /* 0x00007480ff0477ac */ /* 0x000e220008000800 */
[----:B------:R-:W-:Y:S01]  /*0020*/  IMAD.MOV.U32 R2, RZ, RZ, 0x1 ;  /* 0x00000001ff027424 */ /* 0x000fe200078e00ff */
[----:B------:R-:W1:Y:S01]  /*0030*/  S2R R7, SR_TID.X ;  /* 0x0000000000077919 */ /* 0x000e620000002100 */
[----:B0-----:R-:W0:Y:S08]  /*0040*/  I2F.F64 R24, UR4 ;  /* 0x0000000400187d12 */ /* 0x001e300008201c00 */
[----:B0-----:R-:W0:Y:S02]  /*0050*/  MUFU.RCP64H R3, R25 ;  /* 0x0000001900037308 */ /* 0x001e240000001800 */
[----:B0-----:R-:W-:-:S08]  /*0060*/  DFMA R4, -R24, R2, 1 ;  /* 0x3ff000001804742b */ /* 0x001fd00000000102 */
[----:B------:R-:W-:-:S08]  /*0070*/  DFMA R4, R4, R4, R4 ;  /* 0x000000040404722b */ /* 0x000fd00000000004 */
[----:B------:R-:W-:-:S08]  /*0080*/  DFMA R4, R2, R4, R2 ;  /* 0x000000040204722b */ /* 0x000fd00000000002 */
[----:B------:R-:W-:-:S08]  /*0090*/  DFMA R2, -R24, R4, 1 ;  /* 0x3ff000001802742b */ /* 0x000fd00000000104 */
[----:B------:R-:W-:-:S08]  /*00a0*/  DFMA R2, R4, R2, R4 ;  /* 0x000000020402722b */ /* 0x000fd00000000004 */
[----:B------:R-:W-:-:S08]  /*00b0*/  DMUL R4, R2, 10 ;  /* 0x4024000002047828 */ /* 0x000fd00000000000 */
[----:B------:R-:W-:-:S08]  /*00c0*/  DFMA R8, -R24, R4, 10 ;  /* 0x402400001808742b */ /* 0x000fd00000000104 */
[----:B------:R-:W-:-:S10]  /*00d0*/  DFMA R2, R2, R8, R4 ;  /* 0x000000080202722b */ /* 0x000fd40000000004 */
[----:B------:R-:W-:-:S05]  /*00e0*/  FFMA R0, RZ, R25, R3 ;  /* 0x00000019ff007223 */ /* 0x000fca0000000003 */
[----:B------:R-:W-:-:S13]  /*00f0*/  FSETP.GT.AND P0, PT, |R0|, 1.469367938527859385e-39, PT ;  /* 0x001000000000780b */ /* 0x000fda0003f04200 */
[----:B-1----:R-:W-:Y:S05]  /*0100*/  @P0 BRA `(.L_x_0) ;  /* 0x0000000000180947 */ /* 0x002fea0003800000 */
[----:B------:R-:W-:Y:S01]  /*0110*/  IMAD.MOV.U32 R0, RZ, RZ, RZ ;  /* 0x000000ffff007224 */ /* 0x000fe200078e00ff */
[----:B------:R-:W-:Y:S01]  /*0120*/  MOV R8, 0x150 ;  /* 0x0000015000087802 */ /* 0x000fe20000000f00 */
[----:B------:R-:W-:-:S07]  /*0130*/  IMAD.MOV.U32 R9, RZ, RZ, 0x40240000 ;  /* 0x40240000ff097424 */ /* 0x000fce00078e00ff */
[----:B------:R-:W-:Y:S05]  /*0140*/  CALL.REL.NOINC `($__internal_0_$__cuda_sm20_div_rn_f64_full) ;  /* 0x00000020003c7944 */ /* 0x000fea0003c00000 */
[----:B------:R-:W-:Y:S01]  /*0150*/  IMAD.MOV.U32 R2, RZ, RZ, R0 ;  /* 0x000000ffff027224 */ /* 0x000fe200078e0000 */
[----:B------:R-:W-:-:S07]  /*0160*/  MOV R3, R9 ;  /* 0x0000000900037202 */ /* 0x000fce0000000f00 */
.L_x_0:
[----:B------:R-:W0:Y:S02]  /*0170*/  LDCU UR4, c[0x0][0x3a0] ;  /* 0x00007400ff0477ac */ /* 0x000e240008000800 */
[----:B0-----:R-:W-:-:S13]  /*0180*/  ISETP.GE.AND P0, PT, R7, UR4, PT ;  /* 0x0000000407007c0c */ /* 0x001fda000bf06270 */
[----:B------:R-:W-:Y:S05]  /*0190*/  @P0 EXIT ;  /* 0x000000000000094d */ /* 0x000fea0003800000 */
[----:B------:R-:W0:Y:S01]  /*01a0*/  LDC.64 R4, c[0x0][0x3b0] ;  /* 0x0000ec00ff047b82 */ /* 0x000e220000000a00 */
[----:B------:R-:W1:Y:S01]  /*01b0*/  LDCU.64 UR6, c[0x0][0x358] ;  /* 0x00006b00ff0677ac */ /* 0x000e620008000a00 */
[----:B------:R-:W-:-:S06]  /*01c0*/  IMAD.SHL.U32 R9, R7, 0x2, RZ ;  /* 0x0000000207097824 */ /* 0x000fcc00078e00ff */
[----:B------:R-:W2:Y:S08]  /*01d0*/  LDC.64 R20, c[0x0][0x380] ;  /* 0x0000e000ff147b82 */ /* 0x000eb00000000a00 */
[----:B------:R-:W3:Y:S01]  /*01e0*/  LDC R12, c[0x0][0x3a4] ;  /* 0x0000e900ff0c7b82 */ /* 0x000ee20000000800 */
[----:B0-----:R-:W-:-:S07]  /*01f0*/  IMAD.WIDE.U32 R4, R9, 0x4, R4 ;  /* 0x0000000409047825 */ /* 0x001fce00078e0004 */
[----:B------:R-:W0:Y:S01]  /*0200*/  LDC.64 R18, c[0x0][0x388] ;  /* 0x0000e200ff127b82 */ /* 0x000e220000000a00 */
[----:B-1----:R-:W4:Y:S01]  /*0210*/  LDG.E R0, desc[UR6][R4.64] ;  /* 0x0000000604007981 */ /* 0x002f22000c1e1900 */
[----:B--2---:R-:W-:Y:S01]  /*0220*/  IMAD.WIDE.U32 R20, R7, 0x8, R20 ;  /* 0x0000000807147825 */ /* 0x004fe200078e0014 */
[----:B----4-:R-:W1:Y:S02]  /*0230*/  F2F.F64.F32 R8, R0 ;  /* 0x0000000000087310 */ /* 0x010e640000201800 */
[----:B-1----:R-:W-:-:S07]  /*0240*/  DMUL R8, R8, 3 ;  /* 0x4008000008087828 */ /* 0x002fce0000000000 */
[----:B------:R1:W-:Y:S04]  /*0250*/  STG.E.64 desc[UR6][R20.64], R8 ;  /* 0x0000000814007986 */ /* 0x0003e8000c101b06 */
[----:B------:R-:W2:Y:S01]  /*0260*/  LDG.E R6, desc[UR6][R4.64+0x4] ;  /* 0x0000040604067981 */ /* 0x000ea2000c1e1900 */
[----:B---3--:R-:W-:Y:S01]  /*0270*/  ISETP.GE.AND P0, PT, R12, 0x2, PT ;  /* 0x000000020c00780c */ /* 0x008fe20003f06270 */
[----:B0-----:R-:W-:Y:S01]  /*0280*/  IMAD.WIDE.U32 R18, R7, 0x8, R18 ;  /* 0x0000000807127825 */ /* 0x001fe200078e0012 */
[----:B--2---:R-:W0:Y:S02]  /*0290*/  F2F.F64.F32 R10, R6 ;  /* 0x00000006000a7310 */ /* 0x004e240000201800 */
[----:B0-----:R-:W-:-:S07]  /*02a0*/  DMUL R10, R10, 3 ;  /* 0x400800000a0a7828 */ /* 0x001fce0000000000 */
[----:B------:R1:W-:Y:S02]  /*02b0*/  STG.E.64 desc[UR6][R18.64], R10 ;  /* 0x0000000a12007986 */ /* 0x0003e4000c101b06 */
[----:B------:R-:W-:Y:S05]  /*02c0*/  @!P0 EXIT ;  /* 0x000000000000894d */ /* 0x000fea0003800000 */
[----:B------:R-:W0:Y:S01]  /*02d0*/  LDC.64 R16, c[0x0][0x390] ;  /* 0x0000e400ff107b82 */ /* 0x000e220000000a00 */
[----:B------:R-:W-:Y:S01]  /*02e0*/  BSSY.RECONVERGENT B0, `(.L_x_1) ;  /* 0x0000008000007945 */ /* 0x000fe20003800200 */
[----:B------:R-:W-:Y:S01]  /*02f0*/  IMAD.MOV.U32 R6, RZ, RZ, RZ ;  /* 0x000000ffff067224 */ /* 0x000fe200078e00ff */
[----:B------:R-:W-:Y:S01]  /*0300*/  MOV R0, 0x360 ;  /* 0x0000036000007802 */ /* 0x000fe20000000f00 */
[----:B------:R-:W-:-:S04]  /*0310*/  IMAD.MOV.U32 R35, RZ, RZ, 0x3fe00000 ;  /* 0x3fe00000ff237424 */ /* 0x000fc800078e00ff */
[----:B------:R-:W2:Y:S01]  /*0320*/  LDC.64 R14, c[0x0][0x398] ;  /* 0x0000e600ff0e7b82 */ /* 0x000ea20000000a00 */
[----:B0-----:R-:W-:-:S04]  /*0330*/  IMAD.WIDE.U32 R16, R7, 0x8, R16 ;  /* 0x0000000807107825 */ /* 0x001fc800078e0010 */
[----:B--2---:R-:W-:-:S07]  /*0340*/  IMAD.WIDE.U32 R14, R7, 0x8, R14 ;  /* 0x00000008070e7825 */ /* 0x004fce00078e000e */
[----:B-1----:R-:W-:Y:S05]  /*0350*/  CALL.REL.NOINC `($_Z15SDE_simulationsPdS_S_S_iiPfS0_$__internal_accurate_pow) ;  /* 0x0000002800087944 */ /* 0x002fea0003c00000 */
[----:B------:R-:W-:Y:S05]  /*0360*/  BSYNC.RECONVERGENT B0 ;  /* 0x0000000000007941 */ /* 0x000fea0003800200 */
.L_x_1:
[----:B------:R-:W0:Y:S01]  /*0370*/  LDCU UR5, c[0x0][0x3a4] ;  /* 0x00007480ff0577ac */ /* 0x000e220008000800 */
[----:B------:R-:W-:Y:S01]  /*0380*/  IMAD.MOV.U32 R12, RZ, RZ, R9 ;  /* 0x000000ffff0c7224 */ /* 0x000fe200078e0009 */
[----:B------:R-:W-:Y:S01]  /*0390*/  MOV R13, R24 ;  /* 0x00000018000d7202 */ /* 0x000fe20000000f00 */
[----:B0-----:R-:W-:Y:S01]  /*03a0*/  IMAD R7, R7, UR5, RZ ;  /* 0x0000000507077c24 */ /* 0x001fe2000f8e02ff */
[----:B------:R-:W-:-:S12]  /*03b0*/  UIADD3 UR4, UPT, UPT, -UR5, URZ, URZ ;  /* 0x000000ff05047290 */ /* 0x000fd8000fffe1ff */
.L_x_50:
[----:B0-----:R-:W2:Y:S04]  /*03c0*/  LDG.E.64 R4, desc[UR6][R20.64] ;  /* 0x0000000614047981 */ /* 0x001ea8000c1e1b00 */
[----:B--2---:R0:W-:Y:S04]  /*03d0*/  STG.E.64 desc[UR6][R16.64], R4 ;  /* 0x0000000410007986 */ /* 0x0041e8000c101b06 */
[----:B------:R-:W2:Y:S04]  /*03e0*/  LDG.E.64 R32, desc[UR6][R18.64] ;  /* 0x0000000612207981 */ /* 0x000ea8000c1e1b00 */
[----:B--2---:R0:W-:Y:S04]  /*03f0*/  STG.E.64 desc[UR6][R14.64], R32 ;  /* 0x000000200e007986 */ /* 0x0041e8000c101b06 */
[----:B------:R-:W2:Y:S01]  /*0400*/  LDG.E.64 R30, desc[UR6][R16.64] ;  /* 0x00000006101e7981 */ /* 0x000ea2000c1e1b00 */
[----:B------:R-:W-:Y:S01]  /*0410*/  BSSY.RECONVERGENT B0, `(.L_x_2) ;  /* 0x0000005000007945 */ /* 0x000fe20003800200 */
[----:B------:R-:W-:Y:S01]  /*0420*/  MOV R0, 0x460 ;  /* 0x0000046000007802 */ /* 0x000fe20000000f00 */
[----:B--2---:R-:W-:-:S10]  /*0430*/  DADD R34, -RZ, |R30| ;  /* 0x00000000ff227229 */ /* 0x004fd4000000051e */
[----:B0-----:R-:W-:-:S07]  /*0440*/  IMAD.MOV.U32 R6, RZ, RZ, R34 ;  /* 0x000000ffff067224 */ /* 0x001fce00078e0022 */
[----:B------:R-:W-:Y:S05]  /*0450*/  CALL.REL.NOINC `($_Z15SDE_simulationsPdS_S_S_iiPfS0_$__internal_accurate_pow) ;  /* 0x0000002400c87944 */ /* 0x000fea0003c00000 */
[----:B------:R-:W-:Y:S05]  /*0460*/  BSYNC.RECONVERGENT B0 ;  /* 0x0000000000007941 */ /* 0x000fea0003800200 */
.L_x_2:
[C---:B------:R-:W-:Y:S01]  /*0470*/  DADD R34, R30.reuse, 4 ;  /* 0x401000001e227429 */ /* 0x040fe20000000000 */
[----:B------:R-:W-:Y:S01]  /*0480*/  BSSY.RECONVERGENT B0, `(.L_x_3) ;  /* 0x0000014000007945 */ /* 0x000fe20003800200 */
[C---:B------:R-:W-:Y:S02]  /*0490*/  DSETP.NEU.AND P0, PT, R30.reuse, RZ, PT ;  /* 0x000000ff1e00722a */ /* 0x040fe40003f0d000 */
[----:B------:R-:W-:-:S04]  /*04a0*/  DSETP.NEU.AND P4, PT, R30, 1, PT ;  /* 0x3ff000001e00742a */ /* 0x000fc80003f8d000 */
[----:B------:R-:W-:Y:S02]  /*04b0*/  FSEL R28, R9, RZ, P0 ;  /* 0x000000ff091c7208 */ /* 0x000fe40000000000 */
[----:B------:R-:W-:Y:S02]  /*04c0*/  LOP3.LUT R34, R35, 0x7ff00000, RZ, 0xc0, !PT ;  /* 0x7ff0000023227812 */ /* 0x000fe400078ec0ff */
[----:B------:R-:W-:Y:S01]  /*04d0*/  FSEL R29, R24, RZ, P0 ;  /* 0x000000ff181d7208 */ /* 0x000fe20000000000 */
[--C-:B------:R-:W-:Y:S01]  /*04e0*/  IMAD.MOV.U32 R8, RZ, RZ, R28.reuse ;  /* 0x000000ffff087224 */ /* 0x100fe200078e001c */
[----:B------:R-:W-:Y:S01]  /*04f0*/  ISETP.NE.AND P5, PT, R34, 0x7ff00000, PT ;  /* 0x7ff000002200780c */ /* 0x000fe20003fa5270 */
[----:B------:R-:W-:Y:S01]  /*0500*/  IMAD.MOV.U32 R4, RZ, RZ, R28 ;  /* 0x000000ffff047224 */ /* 0x000fe200078e001c */
[----:B------:R-:W-:Y:S01]  /*0510*/  MOV R5, R29 ;  /* 0x0000001d00057202 */ /* 0x000fe20000000f00 */
[----:B------:R-:W-:-:S10]  /*0520*/  IMAD.MOV.U32 R9, RZ, RZ, R29 ;  /* 0x000000ffff097224 */ /* 0x000fd400078e001d */
[----:B------:R-:W-:Y:S05]  /*0530*/  @P5 BRA `(.L_x_4) ;  /* 0x0000000000205947 */ /* 0x000fea0003800000 */
[----:B------:R-:W-:-:S14]  /*0540*/  DSETP.NAN.AND P0, PT, R30, R30, PT ;  /* 0x0000001e1e00722a */ /* 0x000fdc0003f08000 */
[----:B------:R-:W-:Y:S01]  /*0550*/  @P0 DADD R4, R30, 4 ;  /* 0x401000001e040429 */ /* 0x000fe20000000000 */
[----:B------:R-:W-:Y:S10]  /*0560*/  @P0 BRA `(.L_x_4) ;  /* 0x0000000000140947 */ /* 0x000ff40003800000 */
[----:B------:R-:W-:Y:S01]  /*0570*/  DSETP.NEU.AND P0, PT, |R30|, +INF , PT ;  /* 0x7ff000001e00742a */ /* 0x000fe20003f0d200 */
[----:B------:R-:W-:Y:S02]  /*0580*/  IMAD.MOV.U32 R4, RZ, RZ, R28 ;  /* 0x000000ffff047224 */ /* 0x000fe400078e001c */
[----:B------:R-:W-:-:S11]  /*0590*/  IMAD.MOV.U32 R5, RZ, RZ, R29 ;  /* 0x000000ffff057224 */ /* 0x000fd600078e001d */
[----:B------:R-:W-:Y:S02]  /*05a0*/  @!P0 IMAD.MOV.U32 R4, RZ, RZ, 0x0 ;  /* 0x00000000ff048424 */ /* 0x000fe400078e00ff */
[----:B------:R-:W-:-:S07]  /*05b0*/  @!P0 IMAD.MOV.U32 R5, RZ, RZ, 0x7ff00000 ;  /* 0x7ff00000ff058424 */ /* 0x000fce00078e00ff */
.L_x_4:
[----:B------:R-:W-:Y:S05]  /*05c0*/  BSYNC.RECONVERGENT B0 ;  /* 0x0000000000007941 */ /* 0x000fea0003800200 */
.L_x_3:
[----:B------:R-:W-:Y:S04]  /*05d0*/  BSSY.RECONVERGENT B0, `(.L_x_5) ;  /* 0x000000a000007945 */ /* 0x000fe80003800200 */
[----:B------:R-:W-:Y:S05]  /*05e0*/  @P5 BRA `(.L_x_6) ;  /* 0x0000000000205947 */ /* 0x000fea0003800000 */
[----:B------:R-:W-:-:S14]  /*05f0*/  DSETP.NAN.AND P0, PT, R30, R30, PT ;  /* 0x0000001e1e00722a */ /* 0x000fdc0003f08000 */
[----:B------:R-:W-:Y:S01]  /*0600*/  @P0 DADD R8, R30, 4 ;  /* 0x401000001e080429 */ /* 0x000fe20000000000 */
[----:B------:R-:W-:Y:S10]  /*0610*/  @P0 BRA `(.L_x_6) ;  /* 0x0000000000140947 */ /* 0x000ff40003800000 */
[----:B------:R-:W-:Y:S01]  /*0620*/  DSETP.NEU.AND P0, PT, |R30|, +INF , PT ;  /* 0x7ff000001e00742a */ /* 0x000fe20003f0d200 */
[----:B------:R-:W-:Y:S01]  /*0630*/  MOV R8, R28 ;  /* 0x0000001c00087202 */ /* 0x000fe20000000f00 */
[----:B------:R-:W-:-:S12]  /*0640*/  IMAD.MOV.U32 R9, RZ, RZ, R29 ;  /* 0x000000ffff097224 */ /* 0x000fd800078e001d */
[----:B------:R-:W-:Y:S02]  /*0650*/  @!P0 IMAD.MOV.U32 R8, RZ, RZ, 0x0 ;  /* 0x00000000ff088424 */ /* 0x000fe400078e00ff */
[----:B------:R-:W-:-:S07]  /*0660*/  @!P0 IMAD.MOV.U32 R9, RZ, RZ, 0x7ff00000 ;  /* 0x7ff00000ff098424 */ /* 0x000fce00078e00ff */
.L_x_6:
[----:B------:R-:W-:Y:S05]  /*0670*/  BSYNC.RECONVERGENT B0 ;  /* 0x0000000000007941 */ /* 0x000fea0003800200 */
.L_x_5:
[----:B------:R-:W-:Y:S01]  /*0680*/  FSEL R24, R8, RZ, P4 ;  /* 0x000000ff08187208 */ /* 0x000fe20002000000 */
[----:B------:R-:W-:Y:S01]  /*0690*/  IMAD.MOV.U32 R8, RZ, RZ, 0x1 ;  /* 0x00000001ff087424 */ /* 0x000fe200078e00ff */
[----:B------:R-:W-:Y:S01]  /*06a0*/  FSEL R25, R9, 1.875, P4 ;  /* 0x3ff0000009197808 */ /* 0x000fe20002000000 */
[----:B------:R-:W-:Y:S01]  /*06b0*/  BSSY.RECONVERGENT B0, `(.L_x_7) ;  /* 0x0000017000007945 */ /* 0x000fe20003800200 */
[----:B------:R-:W-:Y:S02]  /*06c0*/  FSEL R22, R4, RZ, P4 ;  /* 0x000000ff04167208 */ /* 0x000fe40002000000 */
[----:B------:R-:W-:Y:S02]  /*06d0*/  FSEL R23, R5, 1.875, P4 ;  /* 0x3ff0000005177808 */ /* 0x000fe40002000000 */
[----:B------:R-:W-:Y:S02]  /*06e0*/  DADD R24, R12, R24 ;  /* 0x000000000c187229 */ /* 0x000fe40000000018 */
[----:B------:R-:W-:-:S04]  /*06f0*/  FSETP.GEU.AND P1, PT, |R23|, 6.5827683646048100446e-37, PT ;  /* 0x036000001700780b */ /* 0x000fc80003f2e200 */
[----:B------:R-:W0:Y:S02]  /*0700*/  MUFU.RCP64H R9, R25 ;  /* 0x0000001900097308 */ /* 0x000e240000001800 */
[----:B0-----:R-:W-:-:S08]  /*0710*/  DFMA R10, -R24, R8, 1 ;  /* 0x3ff00000180a742b */ /* 0x001fd00000000108 */
[----:B------:R-:W-:-:S08]  /*0720*/  DFMA R10, R10, R10, R10 ;  /* 0x0000000a0a0a722b */ /* 0x000fd0000000000a */
[----:B------:R-:W-:-:S08]  /*0730*/  DFMA R10, R8, R10, R8 ;  /* 0x0000000a080a722b */ /* 0x000fd00000000008 */
[----:B------:R-:W-:-:S08]  /*0740*/  DFMA R8, -R24, R10, 1 ;  /* 0x3ff000001808742b */ /* 0x000fd0000000010a */
[----:B------:R-:W-:-:S08]  /*0750*/  DFMA R8, R10, R8, R10 ;  /* 0x000000080a08722b */ /* 0x000fd0000000000a */
[----:B------:R-:W-:-:S08]  /*0760*/  DMUL R4, R8, R22 ;  /* 0x0000001608047228 */ /* 0x000fd00000000000 */
[----:B------:R-:W-:-:S08]  /*0770*/  DFMA R10, -R24, R4, R22 ;  /* 0x00000004180a722b */ /* 0x000fd00000000116 */
[----:B------:R-:W-:-:S10]  /*0780*/  DFMA R4, R8, R10, R4 ;  /* 0x0000000a0804722b */ /* 0x000fd40000000004 */
[----:B------:R-:W-:-:S05]  /*0790*/  FFMA R0, RZ, R25, R5 ;  /* 0x00000019ff007223 */ /* 0x000fca0000000005 */
[----:B------:R-:W-:-:S13]  /*07a0*/  FSETP.GT.AND P0, PT, |R0|, 1.469367938527859385e-39, PT ;  /* 0x001000000000780b */ /* 0x000fda0003f04200 */
[----:B------:R-:W-:Y:S05]  /*07b0*/  @P0 BRA P1, `(.L_x_8) ;  /* 0x0000000000180947 */ /* 0x000fea0000800000 */
[----:B------:R-:W-:Y:S01]  /*07c0*/  MOV R0, R22 ;  /* 0x0000001600007202 */ /* 0x000fe20000000f00 */
[----:B------:R-:W-:Y:S01]  /*07d0*/  IMAD.MOV.U32 R9, RZ, RZ, R23 ;  /* 0x000000ffff097224 */ /* 0x000fe200078e0017 */
[----:B------:R-:W-:-:S07]  /*07e0*/  MOV R8, 0x800 ;  /* 0x0000080000087802 */ /* 0x000fce0000000f00 */
[----:B------:R-:W-:Y:S05]  /*07f0*/  CALL.REL.NOINC `($__internal_0_$__cuda_sm20_div_rn_f64_full) ;  /* 0x0000001800907944 */ /* 0x000fea0003c00000 */
[----:B------:R-:W-:Y:S02]  /*0800*/  IMAD.MOV.U32 R4, RZ, RZ, R0 ;  /* 0x000000ffff047224 */ /* 0x000fe400078e0000 */
[----:B------:R-:W-:-:S07]  /*0810*/  IMAD.MOV.U32 R5, RZ, RZ, R9 ;  /* 0x000000ffff057224 */ /* 0x000fce00078e0009 */
.L_x_8:
[----:B------:R-:W-:Y:S05]  /*0820*/  BSYNC.RECONVERGENT B0 ;  /* 0x0000000000007941 */ /* 0x000fea0003800200 */
.L_x_7:
[----:B------:R-:W-:Y:S01]  /*0830*/  DADD R8, -RZ, |R32| ;  /* 0x00000000ff087229 */ /* 0x000fe20000000520 */
[----:B------:R-:W-:Y:S01]  /*0840*/  BSSY.RECONVERGENT B0, `(.L_x_9) ;  /* 0x0000005000007945 */ /* 0x000fe20003800200 */
[----:B------:R-:W-:-:S08]  /*0850*/  MOV R0, 0x890 ;  /* 0x0000089000007802 */ /* 0x000fd00000000f00 */
[----:B------:R-:W-:Y:S01]  /*0860*/  IMAD.MOV.U32 R6, RZ, RZ, R8 ;  /* 0x000000ffff067224 */ /* 0x000fe200078e0008 */
[----:B------:R-:W-:-:S07]  /*0870*/  MOV R35, R9 ;  /* 0x0000000900237202 */ /* 0x000fce0000000f00 */
[----:B------:R-:W-:Y:S05]  /*0880*/  CALL.REL.NOINC `($_Z15SDE_simulationsPdS_S_S_iiPfS0_$__internal_accurate_pow) ;  /* 0x0000002000bc7944 */ /* 0x000fea0003c00000 */
[----:B------:R-:W-:Y:S05]  /*0890*/  BSYNC.RECONVERGENT B0 ;  /* 0x0000000000007941 */ /* 0x000fea0003800200 */
.L_x_9:
[C---:B------:R-:W-:Y:S01]  /*08a0*/  DADD R10, R32.reuse, 4 ;  /* 0x40100000200a7429 */ /* 0x040fe20000000000 */
[----:B------:R-:W-:Y:S01]  /*08b0*/  BSSY.RECONVERGENT B0, `(.L_x_10) ;  /* 0x0000012000007945 */ /* 0x000fe20003800200 */
[C---:B------:R-:W-:Y:S02]  /*08c0*/  DSETP.NEU.AND P0, PT, R32.reuse, RZ, PT ;  /* 0x000000ff2000722a */ /* 0x040fe40003f0d000 */
[----:B------:R-:W-:-:S04]  /*08d0*/  DSETP.NEU.AND P1, PT, R32, 1, PT ;  /* 0x3ff000002000742a */ /* 0x000fc80003f2d000 */
[----:B------:R-:W-:Y:S02]  /*08e0*/  FSEL R26, R9, RZ, P0 ;  /* 0x000000ff091a7208 */ /* 0x000fe40000000000 */
[----:B------:R-:W-:Y:S02]  /*08f0*/  LOP3.LUT R10, R11, 0x7ff00000, RZ, 0xc0, !PT ;  /* 0x7ff000000b0a7812 */ /* 0x000fe400078ec0ff */
[----:B------:R-:W-:Y:S01]  /*0900*/  FSEL R27, R24, RZ, P0 ;  /* 0x000000ff181b7208 */ /* 0x000fe20000000000 */
[----:B------:R-:W-:Y:S01]  /*0910*/  IMAD.MOV.U32 R8, RZ, RZ, R26 ;  /* 0x000000ffff087224 */ /* 0x000fe200078e001a */
[----:B------:R-:W-:-:S03]  /*0920*/  ISETP.NE.AND P6, PT, R10, 0x7ff00000, PT ;  /* 0x7ff000000a00780c */ /* 0x000fc60003fc5270 */
        /* <DEDUP_REMOVED lines=8> */
[----:B------:R-:W-:Y:S01]  /*09b0*/  @!P0 MOV R8, 0x0 ;  /* 0x0000000000088802 */ /* 0x000fe20000000f00 */
[----:B------:R-:W-:-:S07]  /*09c0*/  @!P0 IMAD.MOV.U32 R9, RZ, RZ, 0x7ff00000 ;  /* 0x7ff00000ff098424 */ /* 0x000fce00078e00ff */
.L_x_11:
[----:B------:R-:W-:Y:S05]  /*09d0*/  BSYNC.RECONVERGENT B0 ;  /* 0x0000000000007941 */ /* 0x000fea0003800200 */
.L_x_10:
[----:B------:R-:W-:Y:S01]  /*09e0*/  FSEL R24, R8, RZ, P1 ;  /* 0x000000ff08187208 */ /* 0x000fe20000800000 */
[----:B------:R-:W-:Y:S01]  /*09f0*/  IMAD.MOV.U32 R8, RZ, RZ, 0x1 ;  /* 0x00000001ff087424 */ /* 0x000fe200078e00ff */
[----:B------:R-:W-:Y:S01]  /*0a00*/  FSEL R25, R9, 1.875, P1 ;  /* 0x3ff0000009197808 */ /* 0x000fe20000800000 */
[----:B------:R-:W-:Y:S01]  /*0a10*/  BSSY.RECONVERGENT B0, `(.L_x_12) ;  /* 0x0000014000007945 */ /* 0x000fe20003800200 */
[----:B------:R-:W-:-:S04]  /*0a20*/  FSETP.GEU.AND P1, PT, |R13|, 6.5827683646048100446e-37, PT ;  /* 0x036000000d00780b */ /* 0x000fc80003f2e200 */
[----:B------:R-:W-:-:S06]  /*0a30*/  DADD R24, R12, R24 ;  /* 0x000000000c187229 */ /* 0x000fcc0000000018 */
        /* <DEDUP_REMOVED lines=12> */
[----:B------:R-:W-:Y:S01]  /*0b00*/  IMAD.MOV.U32 R0, RZ, RZ, R12 ;  /* 0x000000ffff007224 */ /* 0x000fe200078e000c */
[----:B------:R-:W-:Y:S01]  /*0b10*/  MOV R8, 0xb40 ;  /* 0x00000b4000087802 */ /* 0x000fe20000000f00 */
[----:B------:R-:W-:-:S07]  /*0b20*/  IMAD.MOV.U32 R9, RZ, RZ, R13 ;  /* 0x000000ffff097224 */ /* 0x000fce00078e000d */
[----:B------:R-:W-:Y:S05]  /*0b30*/  CALL.REL.NOINC `($__internal_0_$__cuda_sm20_div_rn_f64_full) ;  /* 0x0000001400c07944 */ /* 0x000fea0003c00000 */
[----:B------:R-:W-:-:S07]  /*0b40*/  MOV R8, R0 ;  /* 0x0000000000087202 */ /* 0x000fce0000000f00 */
.L_x_13:
[----:B------:R-:W-:Y:S05]  /*0b50*/  BSYNC.RECONVERGENT B0 ;  /* 0x0000000000007941 */ /* 0x000fea0003800200 */
.L_x_12:
[----:B------:R-:W-:Y:S01]  /*0b60*/  BSSY.RECONVERGENT B0, `(.L_x_14) ;  /* 0x000000d000007945 */ /* 0x000fe20003800200 */
[----:B------:R-:W-:Y:S01]  /*0b70*/  ISETP.NE.AND P1, PT, R34, 0x7ff00000, PT ;  /* 0x7ff000002200780c */ /* 0x000fe20003f25270 */
[----:B------:R-:W-:Y:S02]  /*0b80*/  IMAD.MOV.U32 R10, RZ, RZ, R28 ;  /* 0x000000ffff0a7224 */ /* 0x000fe400078e001c */
[----:B------:R-:W-:Y:S01]  /*0b90*/  IMAD.MOV.U32 R11, RZ, RZ, R29 ;  /* 0x000000ffff0b7224 */ /* 0x000fe200078e001d */
[----:B------:R-:W-:Y:S09]  /*0ba0*/  @P5 BRA `(.L_x_15) ;  /* 0x0000000000205947 */ /* 0x000ff20003800000 */
        /* <DEDUP_REMOVED lines=8> */
.L_x_15:
[----:B------:R-:W-:Y:S05]  /*0c30*/  BSYNC.RECONVERGENT B0 ;  /* 0x0000000000007941 */ /* 0x000fea0003800200 */
.L_x_14:
[----:B------:R-:W-:Y:S04]  /*0c40*/  BSSY.RECONVERGENT B0, `(.L_x_16) ;  /* 0x0000008000007945 */ /* 0x000fe80003800200 */
[----:B------:R-:W-:Y:S05]  /*0c50*/  @P1 BRA `(.L_x_17) ;  /* 0x0000000000181947 */ /* 0x000fea0003800000 */
[----:B------:R-:W-:-:S14]  /*0c60*/  DSETP.NAN.AND P0, PT, R30, R30, PT ;  /* 0x0000001e1e00722a */ /* 0x000fdc0003f08000 */
[----:B------:R-:W-:Y:S01]  /*0c70*/  @P0 DADD R28, R30, 4 ;  /* 0x401000001e1c0429 */ /* 0x000fe20000000000 */
[----:B------:R-:W-:Y:S10]  /*0c80*/  @P0 BRA `(.L_x_17) ;  /* 0x00000000000c0947 */ /* 0x000ff40003800000 */
[----:B------:R-:W-:-:S14]  /*0c90*/  DSETP.NEU.AND P0, PT, |R30|, +INF , PT ;  /* 0x7ff000001e00742a */ /* 0x000fdc0003f0d200 */
[----:B------:R-:W-:Y:S02]  /*0ca0*/  @!P0 IMAD.MOV.U32 R28, RZ, RZ, 0x0 ;  /* 0x00000000ff1c8424 */ /* 0x000fe400078e00ff */
[----:B------:R-:W-:-:S07]  /*0cb0*/  @!P0 IMAD.MOV.U32 R29, RZ, RZ, 0x7ff00000 ;  /* 0x7ff00000ff1d8424 */ /* 0x000fce00078e00ff */
.L_x_17:
[----:B------:R-:W-:Y:S05]  /*0cc0*/  BSYNC.RECONVERGENT B0 ;  /* 0x0000000000007941 */ /* 0x000fea0003800200 */
.L_x_16:
[----:B------:R-:W-:Y:S01]  /*0cd0*/  FSEL R24, R28, RZ, P4 ;  /* 0x000000ff1c187208 */ /* 0x000fe20002000000 */
[----:B------:R-:W-:Y:S01]  /*0ce0*/  IMAD.MOV.U32 R22, RZ, RZ, 0x1 ;  /* 0x00000001ff167424 */ /* 0x000fe200078e00ff */
[----:B------:R-:W-:Y:S01]  /*0cf0*/  FSEL R25, R29, 1.875, P4 ;  /* 0x3ff000001d197808 */ /* 0x000fe20002000000 */
[----:B------:R-:W-:Y:S01]  /*0d00*/  DADD R4, R8, R4 ;  /* 0x0000000008047229 */ /* 0x000fe20000000004 */
[----:B------:R-:W-:Y:S01]  /*0d10*/  FSEL R10, R10, RZ, P4 ;  /* 0x000000ff0a0a7208 */ /* 0x000fe20002000000 */
[----:B------:R-:W-:Y:S01]  /*0d20*/  BSSY.RECONVERGENT B0, `(.L_x_18) ;  /* 0x0000018000007945 */ /* 0x000fe20003800200 */
[----:B------:R-:W-:Y:S02]  /*0d30*/  FSEL R11, R11, 1.875, P4 ;  /* 0x3ff000000b0b7808 */ /* 0x000fe40002000000 */
[----:B------:R-:W-:Y:S02]  /*0d40*/  DADD R24, R12, R24 ;  /* 0x000000000c187229 */ /* 0x000fe40000000018 */
[----:B------:R-:W-:Y:S01]  /*0d50*/  FSETP.GEU.AND P1, PT, |R11|, 6.5827683646048100446e-37, PT ;  /* 0x036000000b00780b */ /* 0x000fe20003f2e200 */
[----:B------:R-:W-:-:S03]  /*0d60*/  DADD R4, -R30, R4 ;  /* 0x000000001e047229 */ /* 0x000fc60000000104 */
[----:B------:R-:W0:Y:S05]  /*0d70*/  MUFU.RCP64H R23, R25 ;  /* 0x0000001900177308 */ /* 0x000e2a0000001800 */
[----:B------:R-:W-:Y:S02]  /*0d80*/  DFMA R4, R4, R2, R30 ;  /* 0x000000020404722b */ /* 0x000fe4000000001e */
        /* <DEDUP_REMOVED lines=17> */
.L_x_19:
[----:B------:R-:W-:Y:S05]  /*0ea0*/  BSYNC.RECONVERGENT B0 ;  /* 0x0000000000007941 */ /* 0x000fea0003800200 */
.L_x_18:
[----:B------:R-:W-:Y:S01]  /*0eb0*/  BSSY.RECONVERGENT B0, `(.L_x_20) ;  /* 0x0000009000007945 */ /* 0x000fe20003800200 */
[----:B------:R-:W-:-:S03]  /*0ec0*/  DSETP.NEU.AND P1, PT, R32, 1, PT ;  /* 0x3ff000002000742a */ /* 0x000fc60003f2d000 */
[----:B------:R-:W-:Y:S11]  /*0ed0*/  @P6 BRA `(.L_x_21) ;  /* 0x0000000000186947 */ /* 0x000ff60003800000 */
[----:B------:R-:W-:-:S14]  /*0ee0*/  DSETP.NAN.AND P0, PT, R32, R32, PT ;  /* 0x000000202000722a */ /* 0x000fdc0003f08000 */
[----:B------:R-:W-:Y:S01]  /*0ef0*/  @P0 DADD R26, R32, 4 ;  /* 0x40100000201a0429 */ /* 0x000fe20000000000 */
[----:B------:R-:W-:Y:S10]  /*0f00*/  @P0 BRA `(.L_x_21) ;  /* 0x00000000000c0947 */ /* 0x000ff40003800000 */
[----:B------:R-:W-:-:S14]  /*0f10*/  DSETP.NEU.AND P0, PT, |R32|, +INF , PT ;  /* 0x7ff000002000742a */ /* 0x000fdc0003f0d200 */
[----:B------:R-:W-:Y:S01]  /*0f20*/  @!P0 IMAD.MOV.U32 R26, RZ, RZ, 0x0 ;  /* 0x00000000ff1a8424 */ /* 0x000fe200078e00ff */
[----:B------:R-:W-:-:S07]  /*0f30*/  @!P0 MOV R27, 0x7ff00000 ;  /* 0x7ff00000001b8802 */ /* 0x000fce0000000f00 */
.L_x_21:
[----:B------:R-:W-:Y:S05]  /*0f40*/  BSYNC.RECONVERGENT B0 ;  /* 0x0000000000007941 */ /* 0x000fea0003800200 */
.L_x_20:
[----:B------:R-:W-:Y:S01]  /*0f50*/  FSEL R8, R26, RZ, P1 ;  /* 0x000000ff1a087208 */ /* 0x000fe20000800000 */
[----:B------:R-:W-:Y:S01]  /*0f60*/  BSSY.RECONVERGENT B0, `(.L_x_22) ;  /* 0x0000016000007945 */ /* 0x000fe20003800200 */
[----:B------:R-:W-:Y:S02]  /*0f70*/  FSEL R9, R27, 1.875, P1 ;  /* 0x3ff000001b097808 */ /* 0x000fe40000800000 */
[----:B------:R-:W-:-:S04]  /*0f80*/  FSETP.GEU.AND P1, PT, |R13|, 6.5827683646048100446e-37, PT ;  /* 0x036000000d00780b */ /* 0x000fc80003f2e200 */
[----:B------:R-:W-:Y:S01]  /*0f90*/  DADD R24, R12, R8 ;  /* 0x000000000c187229 */ /* 0x000fe20000000008 */
[----:B------:R-:W-:-:S05]  /*0fa0*/  IMAD.MOV.U32 R8, RZ, RZ, 0x1 ;  /* 0x00000001ff087424 */ /* 0x000fca00078e00ff */
        /* <DEDUP_REMOVED lines=16> */
[----:B------:R-:W-:-:S07]  /*10b0*/  IMAD.MOV.U32 R8, RZ, RZ, R0 ;  /* 0x000000ffff087224 */ /* 0x000fce00078e0000 */
.L_x_23:
[----:B------:R-:W-:Y:S05]  /*10c0*/  BSYNC.RECONVERGENT B0 ;  /* 0x0000000000007941 */ /* 0x000fea0003800200 */
.L_x_22:
[----:B------:R-:W-:Y:S01]  /*10d0*/  DADD R8, R8, R28 ;  /* 0x0000000008087229 */ /* 0x000fe2000000001c */
[----:B------:R-:W-:Y:S01]  /*10e0*/  IMAD.MOV.U32 R24, RZ, RZ, 0x0 ;  /* 0x00000000ff187424 */ /* 0x000fe200078e00ff */
[----:B------:R-:W-:Y:S01]  /*10f0*/  BSSY.RECONVERGENT B0, `(.L_x_24) ;  /* 0x0000018000007945 */ /* 0x000fe20003800200 */
[----:B------:R-:W-:-:S05]  /*1100*/  IMAD.MOV.U32 R25, RZ, RZ, 0x3fd80000 ;  /* 0x3fd80000ff197424 */ /* 0x000fca00078e00ff */
[----:B------:R-:W-:-:S08]  /*1110*/  DADD R30, -R30, R8 ;  /* 0x000000001e1e7229 */ /* 0x000fd00000000108 */
[----:B------:R-:W-:-:S06]  /*1120*/  DADD R10, -RZ, |R30| ;  /* 0x00000000ff0a7229 */ /* 0x000fcc000000051e */
[----:B------:R-:W0:Y:S04]  /*1130*/  MUFU.RSQ64H R9, R11 ;  /* 0x0000000b00097308 */ /* 0x000e280000001c00 */
[----:B------:R-:W-:-:S04]  /*1140*/  IADD3 R8, PT, PT, R11, -0x3500000, RZ ;  /* 0xfcb000000b087810 */ /* 0x000fc80007ffe0ff */
[----:B------:R-:W-:Y:S02]  /*1150*/  ISETP.GE.U32.AND P0, PT, R8, 0x7ca00000, PT ;  /* 0x7ca000000800780c */ /* 0x000fe40003f06070 */
[----:B0-----:R-:W-:-:S08]  /*1160*/  DMUL R22, R8, R8 ;  /* 0x0000000808167228 */ /* 0x001fd00000000000 */
[----:B------:R-:W-:-:S08]  /*1170*/  DFMA R22, |R30|, -R22, 1 ;  /* 0x3ff000001e16742b */ /* 0x000fd00000000a16 */
[----:B------:R-:W-:Y:S02]  /*1180*/  DFMA R24, R22, R24, 0.5 ;  /* 0x3fe000001618742b */ /* 0x000fe40000000018 */
[----:B------:R-:W-:-:S08]  /*1190*/  DMUL R22, R8, R22 ;  /* 0x0000001608167228 */ /* 0x000fd00000000000 */
[----:B------:R-:W-:-:S08]  /*11a0*/  DFMA R26, R24, R22, R8 ;  /* 0x00000016181a722b */ /* 0x000fd00000000008 */
[----:B------:R-:W-:Y:S02]  /*11b0*/  DMUL R28, |R30|, R26 ;  /* 0x0000001a1e1c7228 */ /* 0x000fe40000000200 */
[----:B------:R-:W-:Y:S02]  /*11c0*/  VIADD R23, R27, 0xfff00000 ;  /* 0xfff000001b177836 */ /* 0x000fe40000000000 */
[----:B------:R-:W-:-:S04]  /*11d0*/  IMAD.MOV.U32 R22, RZ, RZ, R26 ;  /* 0x000000ffff167224 */ /* 0x000fc800078e001a */
[----:B------:R-:W-:-:S08]  /*11e0*/  DFMA R30, R28, -R28, |R30| ;  /* 0x8000001c1c1e722b */ /* 0x000fd0000000041e */
[----:B------:R-:W-:Y:S01]  /*11f0*/  DFMA R24, R30, R22, R28 ;  /* 0x000000161e18722b */ /* 0x000fe2000000001c */
[----:B------:R-:W-:Y:S10]  /*1200*/  @!P0 BRA `(.L_x_25) ;  /* 0x0000000000188947 */ /* 0x000ff40003800000 */
[----:B------:R-:W-:Y:S01]  /*1210*/  IMAD.MOV.U32 R9, RZ, RZ, R11 ;  /* 0x000000ffff097224 */ /* 0x000fe200078e000b */
[----:B------:R-:W-:Y:S01]  /*1220*/  MOV R6, R26 ;  /* 0x0000001a00067202 */ /* 0x000fe20000000f00 */
[----:B------:R-:W-:Y:S01]  /*1230*/  IMAD.MOV.U32 R22, RZ, RZ, R10 ;  /* 0x000000ffff167224 */ /* 0x000fe200078e000a */
[----:B------:R-:W-:Y:S01]  /*1240*/  MOV R0, 0x1270 ;  /* 0x0000127000007802 */ /* 0x000fe20000000f00 */
[----:B------:R-:W-:-:S07]  /*1250*/  IMAD.MOV.U32 R11, RZ, RZ, R23 ;  /* 0x000000ffff0b7224 */ /* 0x000fce00078e0017 */
[----:B------:R-:W-:Y:S05]  /*1260*/  CALL.REL.NOINC `($__internal_1_$__cuda_sm20_dsqrt_rn_f64_mediumpath_v1) ;  /* 0x0000001400847944 */ /* 0x000fea0003c00000 */
.L_x_25:
[----:B------:R-:W-:Y:S05]  /*1270*/  BSYNC.RECONVERGENT B0 ;  /* 0x0000000000007941 */ /* 0x000fea0003800200 */
.L_x_24:
[----:B------:R-:W0:Y:S02]  /*1280*/  LDC.64 R8, c[0x0][0x3a8] ;  /* 0x0000ea00ff087b82 */ /* 0x000e240000000a00 */
[----:B0-----:R-:W-:-:S06]  /*1290*/  IMAD.WIDE.U32 R8, R7, 0x4, R8 ;  /* 0x0000000407087825 */ /* 0x001fcc00078e0008 */
[----:B------:R-:W2:Y:S02]  /*12a0*/  LDG.E R8, desc[UR6][R8.64] ;  /* 0x0000000608087981 */ /* 0x000ea4000c1e1900 */
[----:B--2---:R-:W0:Y:S02]  /*12b0*/  F2F.F64.F32 R10, R8 ;  /* 0x00000008000a7310 */ /* 0x004e240000201800 */
[----:B0-----:R-:W-:-:S07]  /*12c0*/  DFMA R4, R10, R24, R4 ;  /* 0x000000180a04722b */ /* 0x001fce0000000004 */
[----:B------:R0:W-:Y:S04]  /*12d0*/  STG.E.64 desc[UR6][R20.64], R4 ;  /* 0x0000000414007986 */ /* 0x0001e8000c101b06 */
[----:B------:R-:W2:Y:S01]  /*12e0*/  LDG.E.64 R32, desc[UR6][R14.64] ;  /* 0x000000060e207981 */ /* 0x000ea2000c1e1b00 */
[----:B------:R-:W-:Y:S01]  /*12f0*/  BSSY.RECONVERGENT B0, `(.L_x_26) ;  /* 0x0000005000007945 */ /* 0x000fe20003800200 */
[----:B------:R-:W-:Y:S01]  /*1300*/  MOV R0, 0x1340 ;  /* 0x0000134000007802 */ /* 0x000fe20000000f00 */
[----:B--2---:R-:W-:-:S10]  /*1310*/  DADD R34, -RZ, |R32| ;  /* 0x00000000ff227229 */ /* 0x004fd40000000520 */
[----:B0-----:R-:W-:-:S07]  /*1320*/  IMAD.MOV.U32 R6, RZ, RZ, R34 ;  /* 0x000000ffff067224 */ /* 0x001fce00078e0022 */
[----:B------:R-:W-:Y:S05]  /*1330*/  CALL.REL.NOINC `($_Z15SDE_simulationsPdS_S_S_iiPfS0_$__internal_accurate_pow) ;  /* 0x0000001800107944 */ /* 0x000fea0003c00000 */
[----:B------:R-:W-:Y:S05]  /*1340*/  BSYNC.RECONVERGENT B0 ;  /* 0x0000000000007941 */ /* 0x000fea0003800200 */
.L_x_26:
        /* <DEDUP_REMOVED lines=8> */
[----:B------:R-:W-:Y:S02]  /*13d0*/  ISETP.NE.AND P1, PT, R34, 0x7ff00000, PT ;  /* 0x7ff000002200780c */ /* 0x000fe40003f25270 */
[----:B------:R-:W-:Y:S01]  /*13e0*/  MOV R8, R30 ;  /* 0x0000001e00087202 */ /* 0x000fe20000000f00 */
[--C-:B------:R-:W-:Y:S02]  /*13f0*/  IMAD.MOV.U32 R9, RZ, RZ, R31.reuse ;  /* 0x000000ffff097224 */ /* 0x100fe400078e001f */
[----:B------:R-:W-:-:S08]  /*1400*/  IMAD.MOV.U32 R5, RZ, RZ, R31 ;  /* 0x000000ffff057224 */ /* 0x000fd000078e001f */
[----:B------:R-:W-:Y:S05]  /*1410*/  @P1 BRA `(.L_x_28) ;  /* 0x0000000000201947 */ /* 0x000fea0003800000 */
[----:B------:R-:W-:-:S14]  /*1420*/  DSETP.NAN.AND P0, PT, R32, R32, PT ;  /* 0x000000202000722a */ /* 0x000fdc0003f08000 */
[----:B------:R-:W-:Y:S01]  /*1430*/  @P0 DADD R4, R32, 4 ;  /* 0x4010000020040429 */ /* 0x000fe20000000000 */
[----:B------:R-:W-:Y:S10]  /*1440*/  @P0 BRA `(.L_x_28) ;  /* 0x0000000000140947 */ /* 0x000ff40003800000 */
[----:B------:R-:W-:Y:S01]  /*1450*/  DSETP.NEU.AND P0, PT, |R32|, +INF , PT ;  /* 0x7ff000002000742a */ /* 0x000fe20003f0d200 */
[----:B------:R-:W-:Y:S01]  /*1460*/  IMAD.MOV.U32 R4, RZ, RZ, R30 ;  /* 0x000000ffff047224 */ /* 0x000fe200078e001e */
[----:B------:R-:W-:-:S12]  /*1470*/  MOV R5, R31 ;  /* 0x0000001f00057202 */ /* 0x000fd80000000f00 */
[----:B------:R-:W-:Y:S02]  /*1480*/  @!P0 IMAD.MOV.U32 R4, RZ, RZ, 0x0 ;  /* 0x00000000ff048424 */ /* 0x000fe400078e00ff */
[----:B------:R-:W-:-:S07]  /*1490*/  @!P0 IMAD.MOV.U32 R5, RZ, RZ, 0x7ff00000 ;  /* 0x7ff00000ff058424 */ /* 0x000fce00078e00ff */
.L_x_28:
[----:B------:R-:W-:Y:S05]  /*14a0*/  BSYNC.RECONVERGENT B0 ;  /* 0x0000000000007941 */ /* 0x000fea0003800200 */
.L_x_27:
[----:B------:R-:W-:Y:S04]  /*14b0*/  BSSY.RECONVERGENT B0, `(.L_x_29) ;  /* 0x000000a000007945 */ /* 0x000fe80003800200 */
        /* <DEDUP_REMOVED lines=9> */
.L_x_30:
[----:B------:R-:W-:Y:S05]  /*1550*/  BSYNC.RECONVERGENT B0 ;  /* 0x0000000000007941 */ /* 0x000fea0003800200 */
.L_x_29:
        /* <DEDUP_REMOVED lines=24> */
[----:B------:R-:W-:Y:S01]  /*16e0*/  MOV R4, R0 ;  /* 0x0000000000047202 */ /* 0x000fe20000000f00 */
[----:B------:R-:W-:-:S07]  /*16f0*/  IMAD.MOV.U32 R5, RZ, RZ, R9 ;  /* 0x000000ffff057224 */ /* 0x000fce00078e0009 */
.L_x_32:
[----:B------:R-:W-:Y:S05]  /*1700*/  BSYNC.RECONVERGENT B0 ;  /* 0x0000000000007941 */ /* 0x000fea0003800200 */
.L_x_31:
[----:B------:R-:W2:Y:S01]  /*1710*/  LDG.E.64 R28, desc[UR6][R16.64] ;  /* 0x00000006101c7981 */ /* 0x000ea2000c1e1b00 */
[----:B------:R-:W-:Y:S01]  /*1720*/  BSSY.RECONVERGENT B0, `(.L_x_33) ;  /* 0x0000006000007945 */ /* 0x000fe20003800200 */
[----:B------:R-:W-:Y:S01]  /*1730*/  MOV R0, 0x1780 ;  /* 0x0000178000007802 */ /* 0x000fe20000000f00 */
[----:B--2---:R-:W-:-:S10]  /*1740*/  DADD R8, -RZ, |R28| ;  /* 0x00000000ff087229 */ /* 0x004fd4000000051c */
[----:B------:R-:W-:Y:S02]  /*1750*/  IMAD.MOV.U32 R6, RZ, RZ, R8 ;  /* 0x000000ffff067224 */ /* 0x000fe400078e0008 */
[----:B------:R-:W-:-:S07]  /*1760*/  IMAD.MOV.U32 R35, RZ, RZ, R9 ;  /* 0x000000ffff237224 */ /* 0x000fce00078e0009 */
[----:B------:R-:W-:Y:S05]  /*1770*/  CALL.REL.NOINC `($_Z15SDE_simulationsPdS_S_S_iiPfS0_$__internal_accurate_pow) ;  /* 0x0000001400007944 */ /* 0x000fea0003c00000 */
[----:B------:R-:W-:Y:S05]  /*1780*/  BSYNC.RECONVERGENT B0 ;  /* 0x0000000000007941 */ /* 0x000fea0003800200 */
.L_x_33:
        /* <DEDUP_REMOVED lines=9> */
[----:B------:R-:W-:-:S11]  /*1820*/  MOV R9, R27 ;  /* 0x0000001b00097202 */ /* 0x000fd60000000f00 */
        /* <DEDUP_REMOVED lines=9> */
.L_x_35:
[----:B------:R-:W-:Y:S05]  /*18c0*/  BSYNC.RECONVERGENT B0 ;  /* 0x0000000000007941 */ /* 0x000fea0003800200 */
.L_x_34:
[----:B------:R-:W-:Y:S01]  /*18d0*/  FSEL R24, R8, RZ, P1 ;  /* 0x000000ff08187208 */ /* 0x000fe20000800000 */
[----:B------:R-:W-:Y:S01]  /*18e0*/  BSSY.RECONVERGENT B0, `(.L_x_36) ;  /* 0x0000017000007945 */ /* 0x000fe20003800200 */
[----:B------:R-:W-:Y:S02]  /*18f0*/  FSEL R25, R9, 1.875, P1 ;  /* 0x3ff0000009197808 */ /* 0x000fe40000800000 */
[----:B------:R-:W-:Y:S02]  /*1900*/  MOV R8, 0x1 ;  /* 0x0000000100087802 */ /* 0x000fe40000000f00 */
[----:B------:R-:W-:Y:S02]  /*1910*/  FSETP.GEU.AND P1, PT, |R13|, 6.5827683646048100446e-37, PT ;  /* 0x036000000d00780b */ /* 0x000fe40003f2e200 */
[----:B------:R-:W-:Y:S01]  /*1920*/  DADD R24, R12, R24 ;  /* 0x000000000c187229 */ /* 0x000fe20000000018 */
[----:B------:R-:W-:-:S05]  /*1930*/  ISETP.NE.AND P6, PT, R34, 0x7ff00000, PT ;  /* 0x7ff000002200780c */ /* 0x000fca0003fc5270 */
        /* <DEDUP_REMOVED lines=17> */
.L_x_37:
[----:B------:R-:W-:Y:S05]  /*1a50*/  BSYNC.RECONVERGENT B0 ;  /* 0x0000000000007941 */ /* 0x000fea0003800200 */
.L_x_36:
[----:B------:R-:W-:Y:S01]  /*1a60*/  BSSY.RECONVERGENT B0, `(.L_x_38) ;  /* 0x000000c000007945 */ /* 0x000fe20003800200 */
[----:B------:R-:W-:Y:S01]  /*1a70*/  IMAD.MOV.U32 R10, RZ, RZ, R30 ;  /* 0x000000ffff0a7224 */ /* 0x000fe200078e001e */
[----:B------:R-:W-:Y:S02]  /*1a80*/  MOV R11, R31 ;  /* 0x0000001f000b7202 */ /* 0x000fe40000000f00 */
        /* <DEDUP_REMOVED lines=9> */
.L_x_39:
[----:B------:R-:W-:Y:S05]  /*1b20*/  BSYNC.RECONVERGENT B0 ;  /* 0x0000000000007941 */ /* 0x000fea0003800200 */
.L_x_38:
[----:B------:R-:W-:Y:S04]  /*1b30*/  BSSY.RECONVERGENT B0, `(.L_x_40) ;  /* 0x0000008000007945 */ /* 0x000fe80003800200 */
[----:B------:R-:W-:Y:S05]  /*1b40*/  @P6 BRA `(.L_x_41) ;  /* 0x0000000000186947 */ /* 0x000fea0003800000 */
[----:B------:R-:W-:-:S14]  /*1b50*/  DSETP.NAN.AND P0, PT, R32, R32, PT ;  /* 0x000000202000722a */ /* 0x000fdc0003f08000 */
[----:B------:R-:W-:Y:S01]  /*1b60*/  @P0 DADD R30, R32, 4 ;  /* 0x40100000201e0429 */ /* 0x000fe20000000000 */
[----:B------:R-:W-:Y:S10]  /*1b70*/  @P0 BRA `(.L_x_41) ;  /* 0x00000000000c0947 */ /* 0x000ff40003800000 */
[----:B------:R-:W-:-:S14]  /*1b80*/  DSETP.NEU.AND P0, PT, |R32|, +INF , PT ;  /* 0x7ff000002000742a */ /* 0x000fdc0003f0d200 */
[----:B------:R-:W-:Y:S01]  /*1b90*/  @!P0 MOV R30, 0x0 ;  /* 0x00000000001e8802 */ /* 0x000fe20000000f00 */
[----:B------:R-:W-:-:S07]  /*1ba0*/  @!P0 IMAD.MOV.U32 R31, RZ, RZ, 0x7ff00000 ;  /* 0x7ff00000ff1f8424 */ /* 0x000fce00078e00ff */
.L_x_41:
[----:B------:R-:W-:Y:S05]  /*1bb0*/  BSYNC.RECONVERGENT B0 ;  /* 0x0000000000007941 */ /* 0x000fea0003800200 */
.L_x_40:
        /* <DEDUP_REMOVED lines=29> */
.L_x_43:
[----:B------:R-:W-:Y:S05]  /*1d90*/  BSYNC.RECONVERGENT B0 ;  /* 0x0000000000007941 */ /* 0x000fea0003800200 */
.L_x_42:
[----:B------:R-:W-:Y:S01]  /*1da0*/  BSSY.RECONVERGENT B0, `(.L_x_44) ;  /* 0x0000009000007945 */ /* 0x000fe20003800200 */
[----:B------:R-:W-:-:S03]  /*1db0*/  DSETP.NEU.AND P1, PT, R28, 1, PT ;  /* 0x3ff000001c00742a */ /* 0x000fc60003f2d000 */
[----:B------:R-:W-:Y:S11]  /*1dc0*/  @P5 BRA `(.L_x_45) ;  /* 0x0000000000185947 */ /* 0x000ff60003800000 */
[----:B------:R-:W-:-:S14]  /*1dd0*/  DSETP.NAN.AND P0, PT, R28, R28, PT ;  /* 0x0000001c1c00722a */ /* 0x000fdc0003f08000 */
[----:B------:R-:W-:Y:S01]  /*1de0*/  @P0 DADD R26, R28, 4 ;  /* 0x401000001c1a0429 */ /* 0x000fe20000000000 */
[----:B------:R-:W-:Y:S10]  /*1df0*/  @P0 BRA `(.L_x_45) ;  /* 0x00000000000c0947 */ /* 0x000ff40003800000 */
[----:B------:R-:W-:-:S14]  /*1e00*/  DSETP.NEU.AND P0, PT, |R28|, +INF , PT ;  /* 0x7ff000001c00742a */ /* 0x000fdc0003f0d200 */
[----:B------:R-:W-:Y:S02]  /*1e10*/  @!P0 IMAD.MOV.U32 R26, RZ, RZ, 0x0 ;  /* 0x00000000ff1a8424 */ /* 0x000fe400078e00ff */
[----:B------:R-:W-:-:S07]  /*1e20*/  @!P0 IMAD.MOV.U32 R27, RZ, RZ, 0x7ff00000 ;  /* 0x7ff00000ff1b8424 */ /* 0x000fce00078e00ff */
.L_x_45:
[----:B------:R-:W-:Y:S05]  /*1e30*/  BSYNC.RECONVERGENT B0 ;  /* 0x0000000000007941 */ /* 0x000fea0003800200 */
.L_x_44:
        /* <DEDUP_REMOVED lines=22> */
[----:B------:R-:W-:-:S07]  /*1fa0*/  IMAD.MOV.U32 R8, RZ, RZ, R0 ;  /* 0x000000ffff087224 */ /* 0x000fce00078e0000 */
.L_x_47:
[----:B------:R-:W-:Y:S05]  /*1fb0*/  BSYNC.RECONVERGENT B0 ;  /* 0x0000000000007941 */ /* 0x000fea0003800200 */
.L_x_46:
[----:B------:R-:W-:Y:S01]  /*1fc0*/  DADD R8, R8, R30 ;  /* 0x0000000008087229 */ /* 0x000fe2000000001e */
[----:B------:R-:W-:Y:S01]  /*1fd0*/  IMAD.MOV.U32 R24, RZ, RZ, 0x0 ;  /* 0x00000000ff187424 */ /* 0x000fe200078e00ff */
[----:B------:R-:W-:Y:S01]  /*1fe0*/  MOV R25, 0x3fd80000 ;  /* 0x3fd8000000197802 */ /* 0x000fe20000000f00 */
[----:B------:R-:W-:Y:S05]  /*1ff0*/  BSSY.RECONVERGENT B0, `(.L_x_48) ;  /* 0x0000019000007945 */ /* 0x000fea0003800200 */
[----:B------:R-:W-:-:S08]  /*2000*/  DADD R32, -R32, R8 ;  /* 0x0000000020207229 */ /* 0x000fd00000000108 */
[----:B------:R-:W-:-:S06]  /*2010*/  DADD R8, -RZ, |R32| ;  /* 0x00000000ff087229 */ /* 0x000fcc0000000520 */
[----:B------:R-:W0:Y:S04]  /*2020*/  MUFU.RSQ64H R11, R9 ;  /* 0x00000009000b7308 */ /* 0x000e280000001c00 */
[----:B------:R-:W-:-:S05]  /*2030*/  VIADD R10, R9, 0xfcb00000 ;  /* 0xfcb00000090a7836 */ /* 0x000fca0000000000 */
[----:B------:R-:W-:Y:S01]  /*2040*/  ISETP.GE.U32.AND P0, PT, R10, 0x7ca00000, PT ;  /* 0x7ca000000a00780c */ /* 0x000fe20003f06070 */
        /* <DEDUP_REMOVED lines=15> */
[----:B------:R-:W-:Y:S02]  /*2140*/  IMAD.MOV.U32 R31, RZ, RZ, R33 ;  /* 0x000000ffff1f7224 */ /* 0x000fe400078e0021 */
[----:B------:R-:W-:Y:S02]  /*2150*/  IMAD.MOV.U32 R8, RZ, RZ, R10 ;  /* 0x000000ffff087224 */ /* 0x000fe400078e000a */
[----:B------:R-:W-:-:S07]  /*2160*/  IMAD.MOV.U32 R11, RZ, RZ, R23 ;  /* 0x000000ffff0b7224 */ /* 0x000fce00078e0017 */
[----:B------:R-:W-:Y:S05]  /*2170*/  CALL.REL.NOINC `($__internal_1_$__cuda_sm20_dsqrt_rn_f64_mediumpath_v1) ;  /* 0x0000000400c07944 */ /* 0x000fea0003c00000 */
.L_x_49:
[----:B------:R-:W-:Y:S05]  /*2180*/  BSYNC.RECONVERGENT B0 ;  /* 0x0000000000007941 */ /* 0x000fea0003800200 */
.L_x_48:
[----:B------:R-:W0:Y:S02]  /*2190*/  LDC.64 R8, c[0x0][0x3a8] ;  /* 0x0000ea00ff087b82 */ /* 0x000e240000000a00 */
[----:B0-----:R-:W-:-:S05]  /*21a0*/  IMAD.WIDE.U32 R10, R7, 0x4, R8 ;  /* 0x00000004070a7825 */ /* 0x001fca00078e0008 */
[----:B------:R-:W2:Y:S01]  /*21b0*/  LDG.E R8, desc[UR6][R10.64+0x4] ;  /* 0x000004060a087981 */ /* 0x000ea2000c1e1900 */
[----:B------:R-:W-:Y:S01]  /*21c0*/  UIADD3 UR4, UPT, UPT, UR4, 0x1, URZ ;  /* 0x0000000104047890 */ /* 0x000fe2000fffe0ff */
[----:B------:R-:W-:-:S03]  /*21d0*/  VIADD R7, R7, 0x2 ;  /* 0x0000000207077836 */ /* 0x000fc60000000000 */
[----:B------:R-:W-:Y:S01]  /*21e0*/  UISETP.NE.AND UP0, UPT, UR4, -0x1, UPT ;  /* 0xffffffff0400788c */ /* 0x000fe2000bf05270 */
[----:B--2---:R-:W0:Y:S02]  /*21f0*/  F2F.F64.F32 R8, R8 ;  /* 0x0000000800087310 */ /* 0x004e240000201800 */
[----:B0-----:R-:W-:-:S07]  /*2200*/  DFMA R4, R8, R24, R4 ;  /* 0x000000180804722b */ /* 0x001fce0000000004 */
[----:B------:R0:W-:Y:S01]  /*2210*/  STG.E.64 desc[UR6][R18.64], R4 ;  /* 0x0000000412007986 */ /* 0x0001e2000c101b06 */
[----:B------:R-:W-:Y:S05]  /*2220*/  BRA.U UP0, `(.L_x_50) ;  /* 0xffffffe100647547 */ /* 0x000fea000b83ffff */
[----:B------:R-:W-:Y:S05]  /*2230*/  EXIT ;  /* 0x000000000000794d */ /* 0x000fea0003800000 */
        .weak           $__internal_0_$__cuda_sm20_div_rn_f64_full
        .type           $__internal_0_$__cuda_sm20_div_rn_f64_full,@function
        .size           $__internal_0_$__cuda_sm20_div_rn_f64_full,($__internal_1_$__cuda_sm20_dsqrt_rn_f64_mediumpath_v1 - $__internal_0_$__cuda_sm20_div_rn_f64_full)
$__internal_0_$__cuda_sm20_div_rn_f64_full:
[C---:B------:R-:W-:Y:S01]  /*2240*/  FSETP.GEU.AND P0, PT, |R25|.reuse, 1.469367938527859385e-39, PT ;  /* 0x001000001900780b */ /* 0x040fe20003f0e200 */
[----:B------:R-:W-:Y:S01]  /*2250*/  IMAD.MOV.U32 R39, RZ, RZ, R9 ;  /* 0x000000ffff277224 */ /* 0x000fe200078e0009 */
[C---:B------:R-:W-:Y:S01]  /*2260*/  LOP3.LUT R22, R25.reuse, 0x800fffff, RZ, 0xc0, !PT ;  /* 0x800fffff19167812 */ /* 0x040fe200078ec0ff */
[----:B------:R-:W-:Y:S01]  /*2270*/  IMAD.MOV.U32 R36, RZ, RZ, 0x1 ;  /* 0x00000001ff247424 */ /* 0x000fe200078e00ff */
[----:B------:R-:W-:Y:S01]  /*2280*/  LOP3.LUT R9, R25, 0x7ff00000, RZ, 0xc0, !PT ;  /* 0x7ff0000019097812 */ /* 0x000fe200078ec0ff */
[----:B------:R-:W-:Y:S01]  /*2290*/  IMAD.MOV.U32 R38, RZ, RZ, R0 ;  /* 0x000000ffff267224 */ /* 0x000fe200078e0000 */
[----:B------:R-:W-:Y:S01]  /*22a0*/  LOP3.LUT R23, R22, 0x3ff00000, RZ, 0xfc, !PT ;  /* 0x3ff0000016177812 */ /* 0x000fe200078efcff */
[----:B------:R-:W-:Y:S01]  /*22b0*/  IMAD.MOV.U32 R0, RZ, RZ, 0x1ca00000 ;  /* 0x1ca00000ff007424 */ /* 0x000fe200078e00ff */
[----:B------:R-:W-:Y:S01]  /*22c0*/  MOV R22, R24 ;  /* 0x0000001800167202 */ /* 0x000fe20000000f00 */
[----:B------:R-:W-:Y:S01]  /*22d0*/  BSSY.RECONVERGENT B1, `(.L_x_51) ;  /* 0x0000055000017945 */ /* 0x000fe20003800200 */
[----:B------:R-:W-:-:S02]  /*22e0*/  FSETP.GEU.AND P1, PT, |R39|, 1.469367938527859385e-39, PT ;  /* 0x001000002700780b */ /* 0x000fc40003f2e200 */
[----:B------:R-:W-:Y:S01]  /*22f0*/  LOP3.LUT R6, R39, 0x7ff00000, RZ, 0xc0, !PT ;  /* 0x7ff0000027067812 */ /* 0x000fe200078ec0ff */
[----:B------:R-:W-:-:S03]  /*2300*/  @!P0 DMUL R22, R24, 8.98846567431157953865e+307 ;  /* 0x7fe0000018168828 */ /* 0x000fc60000000000 */
[----:B------:R-:W-:-:S03]  /*2310*/  ISETP.GE.U32.AND P3, PT, R6, R9, PT ;  /* 0x000000090600720c */ /* 0x000fc60003f66070 */
[----:B------:R-:W0:Y:S01]  /*2320*/  MUFU.RCP64H R37, R23 ;  /* 0x0000001700257308 */ /* 0x000e220000001800 */
[----:B------:R-:W-:-:S03]  /*2330*/  SEL R10, R0, 0x63400000, !P3 ;  /* 0x63400000000a7807 */ /* 0x000fc60005800000 */
[----:B------:R-:W-:Y:S02]  /*2340*/  @!P1 LOP3.LUT R11, R25, 0x7ff00000, RZ, 0xc0, !PT ;  /* 0x7ff00000190b9812 */ /* 0x000fe400078ec0ff */
[----:B------:R-:W-:Y:S02]  /*2350*/  @!P0 LOP3.LUT R9, R23, 0x7ff00000, RZ, 0xc0, !PT ;  /* 0x7ff0000017098812 */ /* 0x000fe400078ec0ff */
[----:B------:R-:W-:-:S04]  /*2360*/  @!P1 ISETP.GE.U32.AND P2, PT, R6, R11, PT ;  /* 0x0000000b0600920c */ /* 0x000fc80003f46070 */
[----:B------:R-:W-:-:S04]  /*2370*/  @!P1 SEL R11, R0, 0x63400000, !P2 ;  /* 0x63400000000b9807 */ /* 0x000fc80005000000 */
[----:B------:R-:W-:Y:S01]  /*2380*/  @!P1 LOP3.LUT R11, R11, 0x80000000, R39, 0xf8, !PT ;  /* 0x800000000b0b9812 */ /* 0x000fe200078ef827 */
[----:B0-----:R-:W-:-:S03]  /*2390*/  DFMA R40, R36, -R22, 1 ;  /* 0x3ff000002428742b */ /* 0x001fc60000000816 */
[----:B------:R-:W-:-:S05]  /*23a0*/  @!P1 LOP3.LUT R11, R11, 0x100000, RZ, 0xfc, !PT ;  /* 0x001000000b0b9812 */ /* 0x000fca00078efcff */
[----:B------:R-:W-:-:S08]  /*23b0*/  DFMA R40, R40, R40, R40 ;  /* 0x000000282828722b */ /* 0x000fd00000000028 */
[----:B------:R-:W-:Y:S01]  /*23c0*/  DFMA R36, R36, R40, R36 ;  /* 0x000000282424722b */ /* 0x000fe20000000024 */
[----:B------:R-:W-:Y:S01]  /*23d0*/  LOP3.LUT R41, R10, 0x800fffff, R39, 0xf8, !PT ;  /* 0x800fffff0a297812 */ /* 0x000fe200078ef827 */
[----:B------:R-:W-:Y:S01]  /*23e0*/  @!P1 IMAD.MOV.U32 R10, RZ, RZ, RZ ;  /* 0x000000ffff0a9224 */ /* 0x000fe200078e00ff */
[----:B------:R-:W-:-:S05]  /*23f0*/  MOV R40, R38 ;  /* 0x0000002600287202 */ /* 0x000fca0000000f00 */
[----:B------:R-:W-:Y:S02]  /*2400*/  DFMA R42, R36, -R22, 1 ;  /* 0x3ff00000242a742b */ /* 0x000fe40000000816 */
[----:B------:R-:W-:-:S06]  /*2410*/  @!P1 DFMA R40, R40, 2, -R10 ;  /* 0x400000002828982b */ /* 0x000fcc000000080a */
[----:B------:R-:W-:-:S08]  /*2420*/  DFMA R42, R36, R42, R36 ;  /* 0x0000002a242a722b */ /* 0x000fd00000000024 */
[----:B------:R-:W-:-:S08]  /*2430*/  DMUL R10, R42, R40 ;  /* 0x000000282a0a7228 */ /* 0x000fd00000000000 */
[----:B------:R-:W-:-:S08]  /*2440*/  DFMA R36, R10, -R22, R40 ;  /* 0x800000160a24722b */ /* 0x000fd00000000028 */
[----:B------:R-:W-:Y:S01]  /*2450*/  DFMA R36, R42, R36, R10 ;  /* 0x000000242a24722b */ /* 0x000fe2000000000a */
[----:B------:R-:W-:Y:S01]  /*2460*/  IMAD.MOV.U32 R10, RZ, RZ, R6 ;  /* 0x000000ffff0a7224 */ /* 0x000fe200078e0006 */
[----:B------:R-:W-:-:S05]  /*2470*/  @!P1 LOP3.LUT R10, R41, 0x7ff00000, RZ, 0xc0, !PT ;  /* 0x7ff00000290a9812 */ /* 0x000fca00078ec0ff */
[----:B------:R-:W-:-:S05]  /*2480*/  VIADD R11, R10, 0xffffffff ;  /* 0xffffffff0a0b7836 */ /* 0x000fca0000000000 */
[----:B------:R-:W-:Y:S01]  /*2490*/  ISETP.GT.U32.AND P0, PT, R11, 0x7feffffe, PT ;  /* 0x7feffffe0b00780c */ /* 0x000fe20003f04070 */
[----:B------:R-:W-:-:S05]  /*24a0*/  VIADD R11, R9, 0xffffffff ;  /* 0xffffffff090b7836 */ /* 0x000fca0000000000 */
[----:B------:R-:W-:-:S13]  /*24b0*/  ISETP.GT.U32.OR P0, PT, R11, 0x7feffffe, P0 ;  /* 0x7feffffe0b00780c */ /* 0x000fda0000704470 */
[----:B------:R-:W-:Y:S05]  /*24c0*/  @P0 BRA `(.L_x_52) ;  /* 0x0000000000740947 */ /* 0x000fea0003800000 */
[----:B------:R-:W-:-:S04]  /*24d0*/  LOP3.LUT R9, R25, 0x7ff00000, RZ, 0xc0, !PT ;  /* 0x7ff0000019097812 */ /* 0x000fc800078ec0ff */
[CC--:B------:R-:W-:Y:S02]  /*24e0*/  VIADDMNMX R10, R6.reuse, -R9.reuse, 0xb9600000, !PT ;  /* 0xb9600000060a7446 */ /* 0x0c0fe40007800909 */
[----:B------:R-:W-:Y:S02]  /*24f0*/  ISETP.GE.U32.AND P0, PT, R6, R9, PT ;  /* 0x000000090600720c */ /* 0x000fe40003f06070 */
[----:B------:R-:W-:Y:S02]  /*2500*/  VIMNMX R10, PT, PT, R10, 0x46a00000, PT ;  /* 0x46a000000a0a7848 */ /* 0x000fe40003fe0100 */
[----:B------:R-:W-:-:S04]  /*2510*/  SEL R9, R0, 0x63400000, !P0 ;  /* 0x6340000000097807 */ /* 0x000fc80004000000 */
[----:B------:R-:W-:Y:S01]  /*2520*/  IADD3 R9, PT, PT, -R9, R10, RZ ;  /* 0x0000000a09097210 */ /* 0x000fe20007ffe1ff */
[----:B------:R-:W-:-:S04]  /*2530*/  IMAD.MOV.U32 R10, RZ, RZ, RZ ;  /* 0x000000ffff0a7224 */ /* 0x000fc800078e00ff */
[----:B------:R-:W-:-:S06]  /*2540*/  VIADD R11, R9, 0x7fe00000 ;  /* 0x7fe00000090b7836 */ /* 0x000fcc0000000000 */
[----:B------:R-:W-:-:S10]  /*2550*/  DMUL R42, R36, R10 ;  /* 0x0000000a242a7228 */ /* 0x000fd40000000000 */
[----:B------:R-:W-:-:S13]  /*2560*/  FSETP.GTU.AND P0, PT, |R43|, 1.469367938527859385e-39, PT ;  /* 0x001000002b00780b */ /* 0x000fda0003f0c200 */
[----:B------:R-:W-:Y:S05]  /*2570*/  @P0 BRA `(.L_x_53) ;  /* 0x0000000000a80947 */ /* 0x000fea0003800000 */
[----:B------:R-:W-:-:S06]  /*2580*/  DFMA R22, R36, -R22, R40 ;  /* 0x800000162416722b */ /* 0x000fcc0000000028 */
[----:B------:R-:W-:-:S04]  /*2590*/  IMAD.MOV.U32 R22, RZ, RZ, RZ ;  /* 0x000000ffff167224 */ /* 0x000fc800078e00ff */
[C---:B------:R-:W-:Y:S02]  /*25a0*/  FSETP.NEU.AND P0, PT, R23.reuse, RZ, PT ;  /* 0x000000ff1700720b */ /* 0x040fe40003f0d000 */
[----:B------:R-:W-:-:S04]  /*25b0*/  LOP3.LUT R24, R23, 0x80000000, R25, 0x48, !PT ;  /* 0x8000000017187812 */ /* 0x000fc800078e4819 */
[----:B------:R-:W-:-:S07]  /*25c0*/  LOP3.LUT R23, R24, R11, RZ, 0xfc, !PT ;  /* 0x0000000b18177212 */ /* 0x000fce00078efcff */
[----:B------:R-:W-:Y:S05]  /*25d0*/  @!P0 BRA `(.L_x_53) ;  /* 0x0000000000908947 */ /* 0x000fea0003800000 */
[----:B------:R-:W-:Y:S01]  /*25e0*/  IMAD.MOV R11, RZ, RZ, -R9 ;  /* 0x000000ffff0b7224 */ /* 0x000fe200078e0a09 */
[----:B------:R-:W-:Y:S02]  /*25f0*/  MOV R10, RZ ;  /* 0x000000ff000a7202 */ /* 0x000fe40000000f00 */
[----:B------:R-:W-:-:S04]  /*2600*/  IADD3 R9, PT, PT, -R9, -0x43300000, RZ ;  /* 0xbcd0000009097810 */ /* 0x000fc80007ffe1ff */
[----:B------:R-:W-:Y:S02]  /*2610*/  DFMA R10, R42, -R10, R36 ;  /* 0x8000000a2a0a722b */ /* 0x000fe40000000024 */
[----:B------:R-:W-:-:S08]  /*2620*/  DMUL.RP R36, R36, R22 ;  /* 0x0000001624247228 */ /* 0x000fd00000008000 */
[----:B------:R-:W-:Y:S02]  /*2630*/  FSETP.NEU.AND P0, PT, |R11|, R9, PT ;  /* 0x000000090b00720b */ /* 0x000fe40003f0d200 */
[----:B------:R-:W-:Y:S02]  /*2640*/  LOP3.LUT R24, R37, R24, RZ, 0x3c, !PT ;  /* 0x0000001825187212 */ /* 0x000fe400078e3cff */
[----:B------:R-:W-:Y:S02]  /*2650*/  FSEL R0, R36, R42, !P0 ;  /* 0x0000002a24007208 */ /* 0x000fe40004000000 */
[----:B------:R-:W-:-:S03]  /*2660*/  FSEL R9, R24, R43, !P0 ;  /* 0x0000002b18097208 */ /* 0x000fc60004000000 */
[----:B------:R-:W-:Y:S02]  /*2670*/  IMAD.MOV.U32 R42, RZ, RZ, R0 ;  /* 0x000000ffff2a7224 */ /* 0x000fe400078e0000 */
[----:B------:R-:W-:Y:S01]  /*2680*/  IMAD.MOV.U32 R43, RZ, RZ, R9 ;  /* 0x000000ffff2b7224 */ /* 0x000fe200078e0009 */
[----:B------:R-:W-:Y:S06]  /*2690*/  BRA `(.L_x_53) ;  /* 0x0000000000607947 */ /* 0x000fec0003800000 */
.L_x_52:
[----:B------:R-:W-:-:S14]  /*26a0*/  DSETP.NAN.AND P0, PT, R38, R38, PT ;  /* 0x000000262600722a */ /* 0x000fdc0003f08000 */
[----:B------:R-:W-:Y:S05]  /*26b0*/  @P0 BRA `(.L_x_54) ;  /* 0x00000000004c0947 */ /* 0x000fea0003800000 */
[----:B------:R-:W-:-:S14]  /*26c0*/  DSETP.NAN.AND P0, PT, R24, R24, PT ;  /* 0x000000181800722a */ /* 0x000fdc0003f08000 */
[----:B------:R-:W-:Y:S05]  /*26d0*/  @P0 BRA `(.L_x_55) ;  /* 0x0000000000340947 */ /* 0x000fea0003800000 */
[----:B------:R-:W-:Y:S01]  /*26e0*/  ISETP.NE.AND P0, PT, R10, R9, PT ;  /* 0x000000090a00720c */ /* 0x000fe20003f05270 */
[----:B------:R-:W-:Y:S02]  /*26f0*/  IMAD.MOV.U32 R42, RZ, RZ, 0x0 ;  /* 0x00000000ff2a7424 */ /* 0x000fe400078e00ff */
[----:B------:R-:W-:-:S10]  /*2700*/  IMAD.MOV.U32 R43, RZ, RZ, -0x80000 ;  /* 0xfff80000ff2b7424 */ /* 0x000fd400078e00ff */
[----:B------:R-:W-:Y:S05]  /*2710*/  @!P0 BRA `(.L_x_53) ;  /* 0x0000000000408947 */ /* 0x000fea0003800000 */
[----:B------:R-:W-:Y:S02]  /*2720*/  ISETP.NE.AND P0, PT, R10, 0x7ff00000, PT ;  /* 0x7ff000000a00780c */ /* 0x000fe40003f05270 */
[----:B------:R-:W-:Y:S02]  /*2730*/  LOP3.LUT R25, R39, 0x80000000, R25, 0x48, !PT ;  /* 0x8000000027197812 */ /* 0x000fe400078e4819 */
[----:B------:R-:W-:-:S13]  /*2740*/  ISETP.EQ.OR P0, PT, R9, RZ, !P0 ;  /* 0x000000ff0900720c */ /* 0x000fda0004702670 */
[----:B------:R-:W-:Y:S01]  /*2750*/  @P0 LOP3.LUT R0, R25, 0x7ff00000, RZ, 0xfc, !PT ;  /* 0x7ff0000019000812 */ /* 0x000fe200078efcff */
[----:B------:R-:W-:Y:S01]  /*2760*/  @!P0 IMAD.MOV.U32 R43, RZ, RZ, R25 ;  /* 0x000000ffff2b8224 */ /* 0x000fe200078e0019 */
[----:B------:R-:W-:Y:S01]  /*2770*/  @!P0 MOV R42, RZ ;  /* 0x000000ff002a8202 */ /* 0x000fe20000000f00 */
[----:B------:R-:W-:Y:S02]  /*2780*/  @P0 IMAD.MOV.U32 R42, RZ, RZ, RZ ;  /* 0x000000ffff2a0224 */ /* 0x000fe400078e00ff */
[----:B------:R-:W-:Y:S01]  /*2790*/  @P0 IMAD.MOV.U32 R43, RZ, RZ, R0 ;  /* 0x000000ffff2b0224 */ /* 0x000fe200078e0000 */
[----:B------:R-:W-:Y:S06]  /*27a0*/  BRA `(.L_x_53) ;  /* 0x00000000001c7947 */ /* 0x000fec0003800000 */
.L_x_55:
[----:B------:R-:W-:Y:S01]  /*27b0*/  LOP3.LUT R9, R25, 0x80000, RZ, 0xfc, !PT ;  /* 0x0008000019097812 */ /* 0x000fe200078efcff */
[----:B------:R-:W-:-:S03]  /*27c0*/  IMAD.MOV.U32 R42, RZ, RZ, R24 ;  /* 0x000000ffff2a7224 */ /* 0x000fc600078e0018 */
[----:B------:R-:W-:Y:S01]  /*27d0*/  MOV R43, R9 ;  /* 0x00000009002b7202 */ /* 0x000fe20000000f00 */
[----:B------:R-:W-:Y:S06]  /*27e0*/  BRA `(.L_x_53) ;  /* 0x00000000000c7947 */ /* 0x000fec0003800000 */
.L_x_54:
[----:B------:R-:W-:Y:S01]  /*27f0*/  LOP3.LUT R9, R39, 0x80000, RZ, 0xfc, !PT ;  /* 0x0008000027097812 */ /* 0x000fe200078efcff */
[----:B------:R-:W-:-:S04]  /*2800*/  IMAD.MOV.U32 R42, RZ, RZ, R38 ;  /* 0x000000ffff2a7224 */ /* 0x000fc800078e0026 */
[----:B------:R-:W-:-:S07]  /*2810*/  IMAD.MOV.U32 R43, RZ, RZ, R9 ;  /* 0x000000ffff2b7224 */ /* 0x000fce00078e0009 */
.L_x_53:
[----:B------:R-:W-:Y:S05]  /*2820*/  BSYNC.RECONVERGENT B1 ;  /* 0x0000000000017941 */ /* 0x000fea0003800200 */
.L_x_51:
[----:B------:R-:W-:Y:S01]  /*2830*/  MOV R10, R8 ;  /* 0x00000008000a7202 */ /* 0x000fe20000000f00 */
[----:B------:R-:W-:Y:S02]  /*2840*/  IMAD.MOV.U32 R11, RZ, RZ, 0x0 ;  /* 0x00000000ff0b7424 */ /* 0x000fe400078e00ff */
[----:B------:R-:W-:Y:S02]  /*2850*/  IMAD.MOV.U32 R0, RZ, RZ, R42 ;  /* 0x000000ffff007224 */ /* 0x000fe400078e002a */
[----:B------:R-:W-:Y:S01]  /*2860*/  IMAD.MOV.U32 R9, RZ, RZ, R43 ;  /* 0x000000ffff097224 */ /* 0x000fe200078e002b */
[----:B------:R-:W-:Y:S06]  /*2870*/  RET.REL.NODEC R10 `(_Z15SDE_simulationsPdS_S_S_iiPfS0_) ;  /* 0xffffffd40ae07950 */ /* 0x000fec0003c3ffff */
        .weak           $__internal_1_$__cuda_sm20_dsqrt_rn_f64_mediumpath_v1
        .type           $__internal_1_$__cuda_sm20_dsqrt_rn_f64_mediumpath_v1,@function
        .size           $__internal_1_$__cuda_sm20_dsqrt_rn_f64_mediumpath_v1,($_Z15SDE_simulationsPdS_S_S_iiPfS0_$__internal_accurate_pow - $__internal_1_$__cuda_sm20_dsqrt_rn_f64_mediumpath_v1)
$__internal_1_$__cuda_sm20_dsqrt_rn_f64_mediumpath_v1:
[----:B------:R-:W-:Y:S01]  /*2880*/  ISETP.GE.U32.AND P0, PT, R8, -0x3400000, PT ;  /* 0xfcc000000800780c */ /* 0x000fe20003f06070 */
[----:B------:R-:W-:Y:S01]  /*2890*/  BSSY.RECONVERGENT B1, `(.L_x_56) ;  /* 0x0000029000017945 */ /* 0x000fe20003800200 */
[----:B------:R-:W-:Y:S01]  /*28a0*/  IMAD.MOV.U32 R23, RZ, RZ, R9 ;  /* 0x000000ffff177224 */ /* 0x000fe200078e0009 */
[----:B------:R-:W-:Y:S01]  /*28b0*/  MOV R9, R31 ;  /* 0x0000001f00097202 */ /* 0x000fe20000000f00 */
[----:B------:R-:W-:Y:S02]  /*28c0*/  IMAD.MOV.U32 R8, RZ, RZ, R30 ;  /* 0x000000ffff087224 */ /* 0x000fe400078e001e */
[----:B------:R-:W-:Y:S02]  /*28d0*/  IMAD.MOV.U32 R10, RZ, RZ, R6 ;  /* 0x000000ffff0a7224 */ /* 0x000fe400078e0006 */
[----:B------:R-:W-:Y:S02]  /*28e0*/  IMAD.MOV.U32 R24, RZ, RZ, R28 ;  /* 0x000000ffff187224 */ /* 0x000fe400078e001c */
[----:B------:R-:W-:-:S03]  /*28f0*/  IMAD.MOV.U32 R25, RZ, RZ, R29 ;  /* 0x000000ffff197224 */ /* 0x000fc600078e001d */
[----:B------:R-:W-:Y:S05]  /*2900*/  @!P0 BRA `(.L_x_57) ;  /* 0x0000000000208947 */ /* 0x000fea0003800000 */
[----:B------:R-:W-:-:S10]  /*2910*/  DFMA.RM R8, R8, R10, R24 ;  /* 0x0000000a0808722b */ /* 0x000fd40000004018 */
[----:B------:R-:W-:-:S04]  /*2920*/  IADD3 R10, P0, PT, R8, 0x1, RZ ;  /* 0x00000001080a7810 */ /* 0x000fc80007f1e0ff */
[----:B------:R-:W-:-:S06]  /*2930*/  IADD3.X R11, PT, PT, RZ, R9, RZ, P0, !PT ;  /* 0x00000009ff0b7210 */ /* 0x000fcc00007fe4ff */
[----:B------:R-:W-:-:S08]  /*2940*/  DFMA.RP R22, -R8, R10, R22 ;  /* 0x0000000a0816722b */ /* 0x000fd00000008116 */
[----:B------:R-:W-:-:S06]  /*2950*/  DSETP.GT.AND P0, PT, R22, RZ, PT ;  /* 0x000000ff1600722a */ /* 0x000fcc0003f04000 */
[----:B------:R-:W-:Y:S02]  /*2960*/  FSEL R8, R10, R8, P0 ;  /* 0x000000080a087208 */ /* 0x000fe40000000000 */
[----:B------:R-:W-:Y:S01]  /*2970*/  FSEL R9, R11, R9, P0 ;  /* 0x000000090b097208 */ /* 0x000fe20000000000 */
[----:B------:R-:W-:Y:S06]  /*2980*/  BRA `(.L_x_58) ;  /* 0x0000000000647947 */ /* 0x000fec0003800000 */
.L_x_57:
[----:B------:R-:W-:-:S14]  /*2990*/  DSETP.NE.AND P0, PT, R22, RZ, PT ;  /* 0x000000ff1600722a */ /* 0x000fdc0003f05000 */
[----:B------:R-:W-:Y:S05]  /*29a0*/  @!P0 BRA `(.L_x_59) ;  /* 0x0000000000588947 */ /* 0x000fea0003800000 */
[----:B------:R-:W-:-:S13]  /*29b0*/  ISETP.GE.AND P0, PT, R23, RZ, PT ;  /* 0x000000ff1700720c */ /* 0x000fda0003f06270 */
[----:B------:R-:W-:Y:S02]  /*29c0*/  @!P0 IMAD.MOV.U32 R8, RZ, RZ, 0x0 ;  /* 0x00000000ff088424 */ /* 0x000fe400078e00ff */
[----:B------:R-:W-:Y:S01]  /*29d0*/  @!P0 IMAD.MOV.U32 R9, RZ, RZ, -0x80000 ;  /* 0xfff80000ff098424 */ /* 0x000fe200078e00ff */
[----:B------:R-:W-:Y:S06]  /*29e0*/  @!P0 BRA `(.L_x_58) ;  /* 0x00000000004c8947 */ /* 0x000fec0003800000 */
[----:B------:R-:W-:-:S13]  /*29f0*/  ISETP.GT.AND P0, PT, R23, 0x7fefffff, PT ;  /* 0x7fefffff1700780c */ /* 0x000fda0003f04270 */
[----:B------:R-:W-:Y:S05]  /*2a00*/  @P0 BRA `(.L_x_59) ;  /* 0x0000000000400947 */ /* 0x000fea0003800000 */
[----:B------:R-:W-:Y:S01]  /*2a10*/  DMUL R22, R22, 8.11296384146066816958e+31 ;  /* 0x4690000016167828 */ /* 0x000fe20000000000 */
[----:B------:R-:W-:Y:S01]  /*2a20*/  IMAD.MOV.U32 R8, RZ, RZ, RZ ;  /* 0x000000ffff087224 */ /* 0x000fe200078e00ff */
[----:B------:R-:W-:Y:S01]  /*2a30*/  MOV R24, 0x0 ;  /* 0x0000000000187802 */ /* 0x000fe20000000f00 */
[----:B------:R-:W-:-:S03]  /*2a40*/  IMAD.MOV.U32 R25, RZ, RZ, 0x3fd80000 ;  /* 0x3fd80000ff197424 */ /* 0x000fc600078e00ff */
[----:B------:R-:W0:Y:S02]  /*2a50*/  MUFU.RSQ64H R9, R23 ;  /* 0x0000001700097308 */ /* 0x000e240000001c00 */
[----:B0-----:R-:W-:-:S08]  /*2a60*/  DMUL R10, R8, R8 ;  /* 0x00000008080a7228 */ /* 0x001fd00000000000 */
[----:B------:R-:W-:-:S08]  /*2a70*/  DFMA R10, R22, -R10, 1 ;  /* 0x3ff00000160a742b */ /* 0x000fd0000000080a */
[----:B------:R-:W-:Y:S02]  /*2a80*/  DFMA R24, R10, R24, 0.5 ;  /* 0x3fe000000a18742b */ /* 0x000fe40000000018 */
[----:B------:R-:W-:-:S08]  /*2a90*/  DMUL R10, R8, R10 ;  /* 0x0000000a080a7228 */ /* 0x000fd00000000000 */
[----:B------:R-:W-:-:S08]  /*2aa0*/  DFMA R10, R24, R10, R8 ;  /* 0x0000000a180a722b */ /* 0x000fd00000000008 */
[----:B------:R-:W-:Y:S02]  /*2ab0*/  DMUL R8, R22, R10 ;  /* 0x0000000a16087228 */ /* 0x000fe40000000000 */
[----:B------:R-:W-:-:S06]  /*2ac0*/  VIADD R11, R11, 0xfff00000 ;  /* 0xfff000000b0b7836 */ /* 0x000fcc0000000000 */
[----:B------:R-:W-:-:S08]  /*2ad0*/  DFMA R24, R8, -R8, R22 ;  /* 0x800000080818722b */ /* 0x000fd00000000016 */
[----:B------:R-:W-:-:S10]  /*2ae0*/  DFMA R8, R10, R24, R8 ;  /* 0x000000180a08722b */ /* 0x000fd40000000008 */
[----:B------:R-:W-:Y:S01]  /*2af0*/  VIADD R9, R9, 0xfcb00000 ;  /* 0xfcb0000009097836 */ /* 0x000fe20000000000 */
[----:B------:R-:W-:Y:S06]  /*2b00*/  BRA `(.L_x_58) ;  /* 0x0000000000047947 */ /* 0x000fec0003800000 */
.L_x_59:
[----:B------:R-:W-:-:S11]  /*2b10*/  DADD R8, R22, R22 ;  /* 0x0000000016087229 */ /* 0x000fd60000000016 */
.L_x_58:
[----:B------:R-:W-:Y:S05]  /*2b20*/  BSYNC.RECONVERGENT B1 ;  /* 0x0000000000017941 */ /* 0x000fea0003800200 */
.L_x_56:
[----:B------:R-:W-:Y:S01]  /*2b30*/  MOV R24, R8 ;  /* 0x0000000800187202 */ /* 0x000fe20000000f00 */
[----:B------:R-:W-:Y:S02]  /*2b40*/  IMAD.MOV.U32 R25, RZ, RZ, R9 ;  /* 0x000000ffff197224 */ /* 0x000fe400078e0009 */
[----:B------:R-:W-:Y:S02]  /*2b50*/  IMAD.MOV.U32 R8, RZ, RZ, R0 ;  /* 0x000000ffff087224 */ /* 0x000fe400078e0000 */
[----:B------:R-:W-:-:S04]  /*2b60*/  IMAD.MOV.U32 R9, RZ, RZ, 0x0 ;  /* 0x00000000ff097424 */ /* 0x000fc800078e00ff */
[----:B------:R-:W-:Y:S05]  /*2b70*/  RET.REL.NODEC R8 `(_Z15SDE_simulationsPdS_S_S_iiPfS0_) ;  /* 0xffffffd408207950 */ /* 0x000fea0003c3ffff */
        .type           $_Z15SDE_simulationsPdS_S_S_iiPfS0_$__internal_accurate_pow,@function
        .size           $_Z15SDE_simulationsPdS_S_S_iiPfS0_$__internal_accurate_pow,(.L_x_64 - $_Z15SDE_simulationsPdS_S_S_iiPfS0_$__internal_accurate_pow)
$_Z15SDE_simulationsPdS_S_S_iiPfS0_$__internal_accurate_pow:
[----:B------:R-:W-:Y:S01]  /*2b80*/  ISETP.GT.U32.AND P0, PT, R35, 0xfffff, PT ;  /* 0x000fffff2300780c */ /* 0x000fe20003f04070 */
[----:B------:R-:W-:Y:S01]  /*2b90*/  IMAD.MOV.U32 R9, RZ, RZ, R35 ;  /* 0x000000ffff097224 */ /* 0x000fe200078e0023 */
[----:B------:R-:W-:Y:S01]  /*2ba0*/  MOV R8, R6 ;  /* 0x0000000600087202 */ /* 0x000fe20000000f00 */
[----:B------:R-:W-:Y:S01]  /*2bb0*/  UMOV UR8, 0x7d2cafe2 ;  /* 0x7d2cafe200087882 */ /* 0x000fe20000000000 */
[----:B------:R-:W-:Y:S01]  /*2bc0*/  MOV R10, RZ ;  /* 0x000000ff000a7202 */ /* 0x000fe20000000f00 */
[----:B------:R-:W-:Y:S01]  /*2bd0*/  UMOV UR9, 0x3eb0f5ff ;  /* 0x3eb0f5ff00097882 */ /* 0x000fe20000000000 */
[----:B------:R-:W-:Y:S01]  /*2be0*/  UMOV UR10, 0x3b39803f ;  /* 0x3b39803f000a7882 */ /* 0x000fe20000000000 */
[----:B------:R-:W-:-:S06]  /*2bf0*/  UMOV UR11, 0x3c7abc9e ;  /* 0x3c7abc9e000b7882 */ /* 0x000fcc0000000000 */
[----:B------:R-:W-:Y:S01]  /*2c00*/  @!P0 DMUL R42, R8, 1.80143985094819840000e+16 ;  /* 0x43500000082a8828 */ /* 0x000fe20000000000 */
[--C-:B------:R-:W-:Y:S01]  /*2c10*/  IMAD.MOV.U32 R8, RZ, RZ, R35.reuse ;  /* 0x000000ffff087224 */ /* 0x100fe200078e0023 */
[----:B------:R-:W-:-:S08]  /*2c20*/  SHF.R.U32.HI R35, RZ, 0x14, R35 ;  /* 0x00000014ff237819 */ /* 0x000fd00000011623 */
[----:B------:R-:W-:Y:S01]  /*2c30*/  @!P0 IMAD.MOV.U32 R8, RZ, RZ, R43 ;  /* 0x000000ffff088224 */ /* 0x000fe200078e002b */
[----:B------:R-:W-:Y:S02]  /*2c40*/  @!P0 MOV R6, R42 ;  /* 0x0000002a00068202 */ /* 0x000fe40000000f00 */
[----:B------:R-:W-:Y:S02]  /*2c50*/  @!P0 LEA.HI R35, R43, 0xffffffca, RZ, 0xc ;  /* 0xffffffca2b238811 */ /* 0x000fe400078f60ff */
[----:B------:R-:W-:Y:S01]  /*2c60*/  LOP3.LUT R8, R8, 0x800fffff, RZ, 0xc0, !PT ;  /* 0x800fffff08087812 */ /* 0x000fe200078ec0ff */
[----:B------:R-:W-:-:S03]  /*2c70*/  IMAD.MOV.U32 R24, RZ, RZ, R6 ;  /* 0x000000ffff187224 */ /* 0x000fc600078e0006 */
[----:B------:R-:W-:-:S04]  /*2c80*/  LOP3.LUT R25, R8, 0x3ff00000, RZ, 0xfc, !PT ;  /* 0x3ff0000008197812 */ /* 0x000fc800078efcff */
[----:B------:R-:W-:-:S13]  /*2c90*/  ISETP.GE.U32.AND P1, PT, R25, 0x3ff6a09f, PT ;  /* 0x3ff6a09f1900780c */ /* 0x000fda0003f26070 */
[----:B------:R-:W-:-:S04]  /*2ca0*/  @P1 VIADD R9, R25, 0xfff00000 ;  /* 0xfff0000019091836 */ /* 0x000fc80000000000 */
[----:B------:R-:W-:-:S06]  /*2cb0*/  @P1 IMAD.MOV.U32 R25, RZ, RZ, R9 ;  /* 0x000000ffff191224 */ /* 0x000fcc00078e0009 */
[C---:B------:R-:W-:Y:S02]  /*2cc0*/  DADD R26, R24.reuse, 1 ;  /* 0x3ff00000181a7429 */ /* 0x040fe40000000000 */
[----:B------:R-:W-:-:S04]  /*2cd0*/  DADD R24, R24, -1 ;  /* 0xbff0000018187429 */ /* 0x000fc80000000000 */
[----:B------:R-:W0:Y:S02]  /*2ce0*/  MUFU.RCP64H R11, R27 ;  /* 0x0000001b000b7308 */ /* 0x000e240000001800 */
[----:B0-----:R-:W-:-:S08]  /*2cf0*/  DFMA R8, -R26, R10, 1 ;  /* 0x3ff000001a08742b */ /* 0x001fd0000000010a */
[----:B------:R-:W-:-:S08]  /*2d00*/  DFMA R8, R8, R8, R8 ;  /* 0x000000080808722b */ /* 0x000fd00000000008 */
[----:B------:R-:W-:Y:S01]  /*2d10*/  DFMA R8, R10, R8, R10 ;  /* 0x000000080a08722b */ /* 0x000fe2000000000a */
[----:B------:R-:W-:Y:S02]  /*2d20*/  IMAD.MOV.U32 R10, RZ, RZ, 0x41ad3b5a ;  /* 0x41ad3b5aff0a7424 */ /* 0x000fe400078e00ff */
[----:B------:R-:W-:-:S05]  /*2d30*/  IMAD.MOV.U32 R11, RZ, RZ, 0x3ed0f5d2 ;  /* 0x3ed0f5d2ff0b7424 */ /* 0x000fca00078e00ff */
[----:B------:R-:W-:-:S08]  /*2d40*/  DMUL R40, R24, R8 ;  /* 0x0000000818287228 */ /* 0x000fd00000000000 */
[----:B------:R-:W-:-:S08]  /*2d50*/  DFMA R40, R24, R8, R40 ;  /* 0x000000081828722b */ /* 0x000fd00000000028 */
[----:B------:R-:W-:Y:S02]  /*2d60*/  DMUL R22, R40, R40 ;  /* 0x0000002828167228 */ /* 0x000fe40000000000 */
[----:B------:R-:W-:-:S06]  /*2d70*/  DADD R38, R24, -R40 ;  /* 0x0000000018267229 */ /* 0x000fcc0000000828 */
[----:B------:R-:W-:Y:S01]  /*2d80*/  DFMA R10, R22, UR8, R10 ;  /* 0x00000008160a7c2b */ /* 0x000fe2000800000a */
[----:B------:R-:W-:Y:S01]  /*2d90*/  UMOV UR8, 0x75488a3f ;  /* 0x75488a3f00087882 */ /* 0x000fe20000000000 */
[----:B------:R-:W-:Y:S01]  /*2da0*/  UMOV UR9, 0x3ef3b20a ;  /* 0x3ef3b20a00097882 */ /* 0x000fe20000000000 */
[----:B------:R-:W-:-:S05]  /*2db0*/  DADD R38, R38, R38 ;  /* 0x0000000026267229 */ /* 0x000fca0000000026 */
[----:B------:R-:W-:Y:S01]  /*2dc0*/  DFMA R10, R22, R10, UR8 ;  /* 0x00000008160a7e2b */ /* 0x000fe2000800000a */
[----:B------:R-:W-:Y:S01]  /*2dd0*/  UMOV UR8, 0xe4faecd5 ;  /* 0xe4faecd500087882 */ /* 0x000fe20000000000 */
[----:B------:R-:W-:Y:S01]  /*2de0*/  UMOV UR9, 0x3f1745cd ;  /* 0x3f1745cd00097882 */ /* 0x000fe20000000000 */
[----:B------:R-:W-:-:S05]  /*2df0*/  DFMA R38, R24, -R40, R38 ;  /* 0x800000281826722b */ /* 0x000fca0000000026 */
[----:B------:R-:W-:Y:S01]  /*2e00*/  DFMA R10, R22, R10, UR8 ;  /* 0x00000008160a7e2b */ /* 0x000fe2000800000a */
[----:B------:R-:W-:Y:S01]  /*2e10*/  UMOV UR8, 0x258a578b ;  /* 0x258a578b00087882 */ /* 0x000fe20000000000 */
[----:B------:R-:W-:Y:S01]  /*2e20*/  UMOV UR9, 0x3f3c71c7 ;  /* 0x3f3c71c700097882 */ /* 0x000fe20000000000 */
[----:B------:R-:W-:Y:S02]  /*2e30*/  DMUL R38, R8, R38 ;  /* 0x0000002608267228 */ /* 0x000fe40000000000 */
[----:B------:R-:W-:-:S03]  /*2e40*/  DMUL R8, R40, R40 ;  /* 0x0000002828087228 */ /* 0x000fc60000000000 */
[----:B------:R-:W-:Y:S01]  /*2e50*/  DFMA R10, R22, R10, UR8 ;  /* 0x00000008160a7e2b */ /* 0x000fe2000800000a */
[----:B------:R-:W-:Y:S01]  /*2e60*/  UMOV UR8, 0x9242b910 ;  /* 0x9242b91000087882 */ /* 0x000fe20000000000 */
[----:B------:R-:W-:-:S03]  /*2e70*/  UMOV UR9, 0x3f624924 ;  /* 0x3f62492400097882 */ /* 0x000fc60000000000 */
[----:B------:R-:W-:-:S03]  /*2e80*/  DMUL R24, R40, R8 ;  /* 0x0000000828187228 */ /* 0x000fc60000000000 */
[----:B------:R-:W-:Y:S01]  /*2e90*/  DFMA R10, R22, R10, UR8 ;  /* 0x00000008160a7e2b */ /* 0x000fe2000800000a */
[----:B------:R-:W-:Y:S01]  /*2ea0*/  UMOV UR8, 0x99999dfb ;  /* 0x99999dfb00087882 */ /* 0x000fe20000000000 */
[----:B------:R-:W-:-:S06]  /*2eb0*/  UMOV UR9, 0x3f899999 ;  /* 0x3f89999900097882 */ /* 0x000fcc0000000000 */
[----:B------:R-:W-:Y:S01]  /*2ec0*/  DFMA R10, R22, R10, UR8 ;  /* 0x00000008160a7e2b */ /* 0x000fe2000800000a */
[----:B------:R-:W-:Y:S01]  /*2ed0*/  UMOV UR8, 0x55555555 ;  /* 0x5555555500087882 */ /* 0x000fe20000000000 */
[----:B------:R-:W-:-:S06]  /*2ee0*/  UMOV UR9, 0x3fb55555 ;  /* 0x3fb5555500097882 */ /* 0x000fcc0000000000 */
[----:B------:R-:W-:-:S08]  /*2ef0*/  DFMA R36, R22, R10, UR8 ;  /* 0x0000000816247e2b */ /* 0x000fd0000800000a */
[----:B------:R-:W-:Y:S01]  /*2f00*/  DADD R26, -R36, UR8 ;  /* 0x00000008241a7e29 */ /* 0x000fe20008000100 */
[----:B------:R-:W-:Y:S01]  /*2f10*/  UMOV UR8, 0xb9e7b0 ;  /* 0x00b9e7b000087882 */ /* 0x000fe20000000000 */
[----:B------:R-:W-:-:S06]  /*2f20*/  UMOV UR9, 0x3c46a4cb ;  /* 0x3c46a4cb00097882 */ /* 0x000fcc0000000000 */
[----:B------:R-:W-:Y:S02]  /*2f30*/  DFMA R26, R22, R10, R26 ;  /* 0x0000000a161a722b */ /* 0x000fe4000000001a */
[----:B------:R-:W-:Y:S01]  /*2f40*/  DFMA R10, R40, R40, -R8 ;  /* 0x00000028280a722b */ /* 0x000fe20000000808 */
[----:B------:R-:W-:Y:S01]  /*2f50*/  VIADD R23, R39, 0x100000 ;  /* 0x0010000027177836 */ /* 0x000fe20000000000 */
[----:B------:R-:W-:-:S04]  /*2f60*/  MOV R22, R38 ;  /* 0x0000002600167202 */ /* 0x000fc80000000f00 */
[----:B------:R-:W-:Y:S01]  /*2f70*/  DADD R26, R26, -UR8 ;  /* 0x800000081a1a7e29 */ /* 0x000fe20008000000 */
[----:B------:R-:W-:Y:S01]  /*2f80*/  UMOV UR8, 0x80000000 ;  /* 0x8000000000087882 */ /* 0x000fe20000000000 */
[C---:B------:R-:W-:Y:S01]  /*2f90*/  DFMA R10, R40.reuse, R22, R10 ;  /* 0x00000016280a722b */ /* 0x040fe2000000000a */
[----:B------:R-:W-:Y:S01]  /*2fa0*/  UMOV UR9, 0x43300000 ;  /* 0x4330000000097882 */ /* 0x000fe20000000000 */
[----:B------:R-:W-:-:S08]  /*2fb0*/  DFMA R22, R40, R8, -R24 ;  /* 0x000000082816722b */ /* 0x000fd00000000818 */
[----:B------:R-:W-:Y:S02]  /*2fc0*/  DFMA R22, R38, R8, R22 ;  /* 0x000000082616722b */ /* 0x000fe40000000016 */
[----:B------:R-:W-:-:S06]  /*2fd0*/  DADD R8, R36, R26 ;  /* 0x0000000024087229 */ /* 0x000fcc000000001a */
[----:B------:R-:W-:Y:S02]  /*2fe0*/  DFMA R10, R40, R10, R22 ;  /* 0x0000000a280a722b */ /* 0x000fe40000000016 */
[----:B------:R-:W-:Y:S02]  /*2ff0*/  DADD R36, R36, -R8 ;  /* 0x0000000024247229 */ /* 0x000fe40000000808 */
[----:B------:R-:W-:-:S06]  /*3000*/  DMUL R22, R8, R24 ;  /* 0x0000001808167228 */ /* 0x000fcc0000000000 */
[----:B------:R-:W-:Y:S02]  /*3010*/  DADD R36, R26, R36 ;  /* 0x000000001a247229 */ /* 0x000fe40000000024 */
[----:B------:R-:W-:-:S08]  /*3020*/  DFMA R26, R8, R24, -R22 ;  /* 0x00000018081a722b */ /* 0x000fd00000000816 */
[----:B------:R-:W-:-:S08]  /*3030*/  DFMA R10, R8, R10, R26 ;  /* 0x0000000a080a722b */ /* 0x000fd0000000001a */
[----:B------:R-:W-:-:S08]  /*3040*/  DFMA R36, R36, R24, R10 ;  /* 0x000000182424722b */ /* 0x000fd0000000000a */
[----:B------:R-:W-:-:S08]  /*3050*/  DADD R10, R22, R36 ;  /* 0x00000000160a7229 */ /* 0x000fd00000000024 */
[--C-:B------:R-:W-:Y:S02]  /*3060*/  DADD R8, R40, R10.reuse ;  /* 0x0000000028087229 */ /* 0x100fe4000000000a */
[----:B------:R-:W-:-:S06]  /*3070*/  DADD R22, R22, -R10 ;  /* 0x0000000016167229 */ /* 0x000fcc000000080a */
[----:B------:R-:W-:Y:S02]  /*3080*/  DADD R40, R40, -R8 ;  /* 0x0000000028287229 */ /* 0x000fe40000000808 */
[----:B------:R-:W-:-:S06]  /*3090*/  DADD R22, R36, R22 ;  /* 0x0000000024167229 */ /* 0x000fcc0000000016 */
[----:B------:R-:W-:Y:S01]  /*30a0*/  DADD R40, R10, R40 ;  /* 0x000000000a287229 */ /* 0x000fe20000000028 */
[C---:B------:R-:W-:Y:S02]  /*30b0*/  VIADD R10, R35.reuse, 0xfffffc01 ;  /* 0xfffffc01230a7836 */ /* 0x040fe40000000000 */
[----:B------:R-:W-:Y:S02]  /*30c0*/  @P1 VIADD R10, R35, 0xfffffc02 ;  /* 0xfffffc02230a1836 */ /* 0x000fe40000000000 */
[----:B------:R-:W-:-:S03]  /*30d0*/  IMAD.MOV.U32 R11, RZ, RZ, 0x43300000 ;  /* 0x43300000ff0b7424 */ /* 0x000fc600078e00ff */
[----:B------:R-:W-:Y:S01]  /*30e0*/  DADD R22, R22, R40 ;  /* 0x0000000016167229 */ /* 0x000fe20000000028 */
[----:B------:R-:W-:-:S06]  /*30f0*/  LOP3.LUT R10, R10, 0x80000000, RZ, 0x3c, !PT ;  /* 0x800000000a0a7812 */ /* 0x000fcc00078e3cff */
[----:B------:R-:W-:Y:S01]  /*3100*/  DADD R10, R10, -UR8 ;  /* 0x800000080a0a7e29 */ /* 0x000fe20008000000 */
[----:B------:R-:W-:Y:S01]  /*3110*/  UMOV UR8, 0xfefa39ef ;  /* 0xfefa39ef00087882 */ /* 0x000fe20000000000 */
[----:B------:R-:W-:Y:S01]  /*3120*/  DADD R38, R38, R22 ;  /* 0x0000000026267229 */ /* 0x000fe20000000016 */
[----:B------:R-:W-:-:S07]  /*3130*/  UMOV UR9, 0x3fe62e42 ;  /* 0x3fe62e4200097882 */ /* 0x000fce0000000000 */
[----:B------:R-:W-:-:S08]  /*3140*/  DADD R24, R8, R38 ;  /* 0x0000000008187229 */ /* 0x000fd00000000026 */
[--C-:B------:R-:W-:Y:S02]  /*3150*/  DFMA R22, R10, UR8, R24.reuse ;  /* 0x000000080a167c2b */ /* 0x100fe40008000018 */
[----:B------:R-:W-:-:S06]  /*3160*/  DADD R26, R8, -R24 ;  /* 0x00000000081a7229 */ /* 0x000fcc0000000818 */
[----:B------:R-:W-:Y:S02]  /*3170*/  DFMA R8, R10, -UR8, R22 ;  /* 0x800000080a087c2b */ /* 0x000fe40008000016 */
[----:B------:R-:W-:-:S06]  /*3180*/  DADD R26, R38, R26 ;  /* 0x00000000261a7229 */ /* 0x000fcc000000001a */
[----:B------:R-:W-:-:S08]  /*3190*/  DADD R8, -R24, R8 ;  /* 0x0000000018087229 */ /* 0x000fd00000000108 */
[----:B------:R-:W-:-:S08]  /*31a0*/  DADD R8, R26, -R8 ;  /* 0x000000001a087229 */ /* 0x000fd00000000808 */
[----:B------:R-:W-:-:S08]  /*31b0*/  DFMA R10, R10, UR10, R8 ;  /* 0x0000000a0a0a7c2b */ /* 0x000fd00008000008 */
[----:B------:R-:W-:-:S08]  /*31c0*/  DADD R8, R22, R10 ;  /* 0x0000000016087229 */ /* 0x000fd0000000000a */
[----:B------:R-:W-:Y:S02]  /*31d0*/  DADD R22, R22, -R8 ;  /* 0x0000000016167229 */ /* 0x000fe40000000808 */
[----:B------:R-:W-:-:S06]  /*31e0*/  DMUL R36, R8, 4 ;  /* 0x4010000008247828 */ /* 0x000fcc0000000000 */
[----:B------:R-:W-:Y:S02]  /*31f0*/  DADD R22, R10, R22 ;  /* 0x000000000a167229 */ /* 0x000fe40000000016 */
[----:B------:R-:W-:Y:S01]  /*3200*/  DFMA R26, R8, 4, -R36 ;  /* 0x40100000081a782b */ /* 0x000fe20000000824 */
[----:B------:R-:W-:Y:S01]  /*3210*/  MOV R10, 0x652b82fe ;  /* 0x652b82fe000a7802 */ /* 0x000fe20000000f00 */
[----:B------:R-:W-:-:S06]  /*3220*/  IMAD.MOV.U32 R11, RZ, RZ, 0x3ff71547 ;  /* 0x3ff71547ff0b7424 */ /* 0x000fcc00078e00ff */
[----:B------:R-:W-:-:S08]  /*3230*/  DFMA R26, R22, 4, R26 ;  /* 0x40100000161a782b */ /* 0x000fd0000000001a */
[----:B------:R-:W-:-:S08]  /*3240*/  DADD R8, R36, R26 ;  /* 0x0000000024087229 */ /* 0x000fd0000000001a */
[----:B------:R-:W-:Y:S02]  /*3250*/  DFMA R10, R8, R10, 6.75539944105574400000e+15 ;  /* 0x43380000080a742b */ /* 0x000fe4000000000a */
[----:B------:R-:W-:Y:S01]  /*3260*/  FSETP.GEU.AND P0, PT, |R9|, 4.1917929649353027344, PT ;  /* 0x4086232b0900780b */ /* 0x000fe20003f0e200 */
[----:B------:R-:W-:-:S05]  /*3270*/  DADD R36, R36, -R8 ;  /* 0x0000000024247229 */ /* 0x000fca0000000808 */
[----:B------:R-:W-:-:S03]  /*3280*/  DADD R22, R10, -6.75539944105574400000e+15 ;  /* 0xc33800000a167429 */ /* 0x000fc60000000000 */
[----:B------:R-:W-:-:S05]  /*3290*/  DADD R26, R26, R36 ;  /* 0x000000001a1a7229 */ /* 0x000fca0000000024 */
[----:B------:R-:W-:Y:S01]  /*32a0*/  DFMA R24, R22, -UR8, R8 ;  /* 0x8000000816187c2b */ /* 0x000fe20008000008 */
[----:B------:R-:W-:Y:S01]  /*32b0*/  UMOV UR8, 0x3b39803f ;  /* 0x3b39803f00087882 */ /* 0x000fe20000000000 */
[----:B------:R-:W-:-:S06]  /*32c0*/  UMOV UR9, 0x3c7abc9e ;  /* 0x3c7abc9e00097882 */ /* 0x000fcc0000000000 */
[----:B------:R-:W-:Y:S01]  /*32d0*/  DFMA R24, R22, -UR8, R24 ;  /* 0x8000000816187c2b */ /* 0x000fe20008000018 */
[----:B------:R-:W-:Y:S01]  /*32e0*/  UMOV UR8, 0x69ce2bdf ;  /* 0x69ce2bdf00087882 */ /* 0x000fe20000000000 */
[----:B------:R-:W-:Y:S01]  /*32f0*/  IMAD.MOV.U32 R22, RZ, RZ, -0x35dec16 ;  /* 0xfca213eaff167424 */ /* 0x000fe200078e00ff */
[----:B------:R-:W-:Y:S01]  /*3300*/  UMOV UR9, 0x3e5ade15 ;  /* 0x3e5ade1500097882 */ /* 0x000fe20000000000 */
[----:B------:R-:W-:-:S06]  /*3310*/  IMAD.MOV.U32 R23, RZ, RZ, 0x3e928af3 ;  /* 0x3e928af3ff177424 */ /* 0x000fcc00078e00ff */
[----:B------:R-:W-:Y:S01]  /*3320*/  DFMA R22, R24, UR8, R22 ;  /* 0x0000000818167c2b */ /* 0x000fe20008000016 */
[----:B------:R-:W-:Y:S01]  /*3330*/  UMOV UR8, 0x62401315 ;  /* 0x6240131500087882 */ /* 0x000fe20000000000 */
[----:B------:R-:W-:-:S06]  /*3340*/  UMOV UR9, 0x3ec71dee ;  /* 0x3ec71dee00097882 */ /* 0x000fcc0000000000 */
[----:B------:R-:W-:Y:S01]  /*3350*/  DFMA R22, R24, R22, UR8 ;  /* 0x0000000818167e2b */ /* 0x000fe20008000016 */
        /* <DEDUP_REMOVED lines=20> */
[----:B------:R-:W-:-:S08]  /*34a0*/  DFMA R22, R24, R22, UR8 ;  /* 0x0000000818167e2b */ /* 0x000fd00008000016 */
[----:B------:R-:W-:-:S08]  /*34b0*/  DFMA R22, R24, R22, 1 ;  /* 0x3ff000001816742b */ /* 0x000fd00000000016 */
[----:B------:R-:W-:-:S10]  /*34c0*/  DFMA R22, R24, R22, 1 ;  /* 0x3ff000001816742b */ /* 0x000fd40000000016 */
[----:B------:R-:W-:Y:S01]  /*34d0*/  LEA R25, R10, R23, 0x14 ;  /* 0x000000170a197211 */ /* 0x000fe200078ea0ff */
[----:B------:R-:W-:Y:S01]  /*34e0*/  IMAD.MOV.U32 R24, RZ, RZ, R22 ;  /* 0x000000ffff187224 */ /* 0x000fe200078e0016 */
[----:B------:R-:W-:Y:S06]  /*34f0*/  @!P0 BRA `(.L_x_60) ;  /* 0x0000000000308947 */ /* 0x000fec0003800000 */
[----:B------:R-:W-:Y:S01]  /*3500*/  FSETP.GEU.AND P1, PT, |R9|, 4.2275390625, PT ;  /* 0x408748000900780b */ /* 0x000fe20003f2e200 */
[C---:B------:R-:W-:Y:S02]  /*3510*/  DADD R24, R8.reuse, +INF ;  /* 0x7ff0000008187429 */ /* 0x040fe40000000000 */
[----:B------:R-:W-:-:S08]  /*3520*/  DSETP.GEU.AND P0, PT, R8, RZ, PT ;  /* 0x000000ff0800722a */ /* 0x000fd00003f0e000 */
[----:B------:R-:W-:Y:S02]  /*3530*/  FSEL R24, R24, RZ, P0 ;  /* 0x000000ff18187208 */ /* 0x000fe40000000000 */
[----:B------:R-:W-:Y:S02]  /*3540*/  @!P1 LEA.HI R6, R10, R10, RZ, 0x1 ;  /* 0x0000000a0a069211 */ /* 0x000fe400078f08ff */
[----:B------:R-:W-:Y:S02]  /*3550*/  FSEL R25, R25, RZ, P0 ;  /* 0x000000ff19197208 */ /* 0x000fe40000000000 */
[----:B------:R-:W-:-:S05]  /*3560*/  @!P1 SHF.R.S32.HI R9, RZ, 0x1, R6 ;  /* 0x00000001ff099819 */ /* 0x000fca0000011406 */
[----:B------:R-:W-:Y:S02]  /*3570*/  @!P1 IMAD.IADD R8, R10, 0x1, -R9 ;  /* 0x000000010a089824 */ /* 0x000fe400078e0a09 */
[----:B------:R-:W-:-:S03]  /*3580*/  @!P1 IMAD R23, R9, 0x100000, R23 ;  /* 0x0010000009179824 */ /* 0x000fc600078e0217 */
[----:B------:R-:W-:Y:S02]  /*3590*/  @!P1 LEA R9, R8, 0x3ff00000, 0x14 ;  /* 0x3ff0000008099811 */ /* 0x000fe400078ea0ff */
[----:B------:R-:W-:-:S06]  /*35a0*/  @!P1 MOV R8, RZ ;  /* 0x000000ff00089202 */ /* 0x000fcc0000000f00 */
[----:B------:R-:W-:-:S11]  /*35b0*/  @!P1 DMUL R24, R22, R8 ;  /* 0x0000000816189228 */ /* 0x000fd60000000000 */
.L_x_60:
[----:B------:R-:W-:Y:S01]  /*35c0*/  DFMA R26, R26, R24, R24 ;  /* 0x000000181a1a722b */ /* 0x000fe20000000018 */
[----:B------:R-:W-:Y:S01]  /*35d0*/  IMAD.MOV.U32 R10, RZ, RZ, R0 ;  /* 0x000000ffff0a7224 */ /* 0x000fe200078e0000 */
[----:B------:R-:W-:Y:S01]  /*35e0*/  DSETP.NEU.AND P0, PT, |R24|, +INF , PT ;  /* 0x7ff000001800742a */ /* 0x000fe20003f0d200 */
[----:B------:R-:W-:-:S07]  /*35f0*/  IMAD.MOV.U32 R11, RZ, RZ, 0x0 ;  /* 0x00000000ff0b7424 */ /* 0x000fce00078e00ff */
[----:B------:R-:W-:Y:S02]  /*3600*/  FSEL R9, R24, R26, !P0 ;  /* 0x0000001a18097208 */ /* 0x000fe40004000000 */
[----:B------:R-:W-:Y:S01]  /*3610*/  FSEL R24, R25, R27, !P0 ;  /* 0x0000001b19187208 */ /* 0x000fe20004000000 */
[----:B------:R-:W-:Y:S06]  /*3620*/  RET.REL.NODEC R10 `(_Z15SDE_simulationsPdS_S_S_iiPfS0_) ;  /* 0xffffffc80a747950 */ /* 0x000fec0003c3ffff */
.L_x_61:
[----:B------:R-:W-:-:S00]  /*3630*/  BRA `(.L_x_61) ;  /* 0xfffffffc00fc7947 */ /* 0x000fc0000383ffff */
[----:B------:R-:W-:-:S00]  /*3640*/  NOP ;  /* 0x0000000000007918 */ /* 0x000fc00000000000 */
        /* <DEDUP_REMOVED lines=11> */
.L_x_64:


//--------------------- .nv.shared.reserved.0     --------------------------
	.section	.nv.shared.reserved.0,"aw",@nobits
	.weak		__nv_reservedSMEM_offset_0_alias
	.size		__nv_reservedSMEM_offset_0_alias, 0, 64
	.other		__nv_reservedSMEM_offset_0_alias,@"STO_CUDA_RESERVED_SHARED STV_DEFAULT"
__nv_reservedSMEM_offset_0_alias:
	.zero		0
	.zero		64


//--------------------- .nv.constant0._Z15SDE_simulationsPdS_S_S_iiPfS0_ --------------------------
	.section	.nv.constant0._Z15SDE_simulationsPdS_S_S_iiPfS0_,"a",@progbits
	.sectionflags	@""
	.align	4
.nv.constant0._Z15SDE_simulationsPdS_S_S_iiPfS0_:
	.zero		952


//--------------------- SYMBOLS --------------------------

	.type		.nv.reservedSmem.offset0,@object
	.size		.nv.reservedSmem.offset0,0x4
